//
// Generated by NVIDIA NVVM Compiler
//
// Compiler Build ID: CL-36424714
// Cuda compilation tools, release 13.0, V13.0.88
// Based on NVVM 20.0.0
//

.version 9.0
.target sm_100
.address_size 64

	// .globl	_Z14initializePRNGP7SimPlan
.global .align 4 .b8 precalc_xorwow_matrix[102400];
.global .align 4 .b8 precalc_xorwow_offset_matrix[102400];
.global .align 4 .b8 mrg32k3aM1[2304];
.global .align 4 .b8 mrg32k3aM2[2304];
.global .align 4 .b8 mrg32k3aM1SubSeq[2016];
.global .align 4 .b8 mrg32k3aM2SubSeq[2016];
.global .align 4 .b8 mrg32k3aM1Seq[2304];
.global .align 4 .b8 mrg32k3aM2Seq[2304];
.const .align 8 .b8 __cr_lgamma_table[72];

.visible .entry _Z14initializePRNGP7SimPlan(
	.param .u64 .ptr .align 1 _Z14initializePRNGP7SimPlan_param_0
)
{
	.reg .pred 	%p<25>;
	.reg .b32 	%r<410>;
	.reg .b64 	%rd<20>;

	ld.param.u64 	%rd9, [_Z14initializePRNGP7SimPlan_param_0];
	cvta.to.global.u64 	%rd1, %rd9;
	mov.u32 	%r183, %tid.x;
	mov.u32 	%r184, %ntid.x;
	mov.u32 	%r185, %ctaid.x;
	mad.lo.s32 	%r1, %r184, %r185, %r183;
	ld.global.u32 	%r186, [%rd1+4];
	setp.ge.s32 	%p1, %r1, %r186;
	@%p1 bra 	$L__BB0_44;
	ld.global.u32 	%r187, [%rd1+36];
	cvt.s64.s32 	%rd19, %r1;
	ld.global.u64 	%rd10, [%rd1+72];
	cvta.to.global.u64 	%rd11, %rd10;
	mul.wide.s32 	%rd12, %r1, 48;
	add.s64 	%rd3, %rd11, %rd12;
	xor.b32  	%r188, %r187, -1429050551;
	mul.lo.s32 	%r189, %r188, 1099087573;
	add.s32 	%r190, %r189, -638133224;
	add.s32 	%r191, %r189, 123456789;
	st.global.v2.u32 	[%rd3], {%r190, %r191};
	xor.b32  	%r192, %r189, 362436069;
	mov.b32 	%r193, -123459836;
	st.global.v2.u32 	[%rd3+8], {%r192, %r193};
	add.s32 	%r194, %r189, 5783321;
	mov.b32 	%r195, -589760388;
	st.global.v2.u32 	[%rd3+16], {%r195, %r194};
	setp.eq.s32 	%p2, %r1, 0;
	@%p2 bra 	$L__BB0_43;
	mov.b32 	%r316, 0;
$L__BB0_3:
	and.b64  	%rd5, %rd19, 3;
	setp.eq.s64 	%p3, %rd5, 0;
	@%p3 bra 	$L__BB0_42;
	mul.wide.u32 	%rd13, %r316, 3200;
	mov.u64 	%rd14, precalc_xorwow_matrix;
	add.s64 	%rd6, %rd14, %rd13;
	cvt.u32.u64 	%r3, %rd5;
	mov.b32 	%r317, 0;
$L__BB0_5:
	mov.b32 	%r330, 0;
	mov.u32 	%r331, %r330;
	mov.u32 	%r332, %r330;
	mov.u32 	%r333, %r330;
	mov.u32 	%r334, %r330;
	mov.u32 	%r323, %r330;
$L__BB0_6:
	mul.wide.u32 	%rd15, %r323, 4;
	add.s64 	%rd16, %rd3, %rd15;
	ld.global.u32 	%r11, [%rd16+4];
	shl.b32 	%r12, %r323, 5;
	mov.b32 	%r329, 0;
$L__BB0_7:
	.pragma "nounroll";
	shr.u32 	%r200, %r11, %r329;
	and.b32  	%r201, %r200, 1;
	setp.eq.b32 	%p4, %r201, 1;
	not.pred 	%p5, %p4;
	add.s32 	%r202, %r12, %r329;
	mul.lo.s32 	%r203, %r202, 5;
	mul.wide.u32 	%rd17, %r203, 4;
	add.s64 	%rd7, %rd6, %rd17;
	@%p5 bra 	$L__BB0_9;
	ld.global.u32 	%r204, [%rd7];
	xor.b32  	%r334, %r334, %r204;
	ld.global.u32 	%r205, [%rd7+4];
	xor.b32  	%r333, %r333, %r205;
	ld.global.u32 	%r206, [%rd7+8];
	xor.b32  	%r332, %r332, %r206;
	ld.global.u32 	%r207, [%rd7+12];
	xor.b32  	%r331, %r331, %r207;
	ld.global.u32 	%r208, [%rd7+16];
	xor.b32  	%r330, %r330, %r208;
$L__BB0_9:
	and.b32  	%r210, %r200, 2;
	setp.eq.s32 	%p6, %r210, 0;
	@%p6 bra 	$L__BB0_11;
	ld.global.u32 	%r211, [%rd7+20];
	xor.b32  	%r334, %r334, %r211;
	ld.global.u32 	%r212, [%rd7+24];
	xor.b32  	%r333, %r333, %r212;
	ld.global.u32 	%r213, [%rd7+28];
	xor.b32  	%r332, %r332, %r213;
	ld.global.u32 	%r214, [%rd7+32];
	xor.b32  	%r331, %r331, %r214;
	ld.global.u32 	%r215, [%rd7+36];
	xor.b32  	%r330, %r330, %r215;
$L__BB0_11:
	and.b32  	%r217, %r200, 4;
	setp.eq.s32 	%p7, %r217, 0;
	@%p7 bra 	$L__BB0_13;
	ld.global.u32 	%r218, [%rd7+40];
	xor.b32  	%r334, %r334, %r218;
	ld.global.u32 	%r219, [%rd7+44];
	xor.b32  	%r333, %r333, %r219;
	ld.global.u32 	%r220, [%rd7+48];
	xor.b32  	%r332, %r332, %r220;
	ld.global.u32 	%r221, [%rd7+52];
	xor.b32  	%r331, %r331, %r221;
	ld.global.u32 	%r222, [%rd7+56];
	xor.b32  	%r330, %r330, %r222;
$L__BB0_13:
	and.b32  	%r224, %r200, 8;
	setp.eq.s32 	%p8, %r224, 0;
	@%p8 bra 	$L__BB0_15;
	ld.global.u32 	%r225, [%rd7+60];
	xor.b32  	%r334, %r334, %r225;
	ld.global.u32 	%r226, [%rd7+64];
	xor.b32  	%r333, %r333, %r226;
	ld.global.u32 	%r227, [%rd7+68];
	xor.b32  	%r332, %r332, %r227;
	ld.global.u32 	%r228, [%rd7+72];
	xor.b32  	%r331, %r331, %r228;
	ld.global.u32 	%r229, [%rd7+76];
	xor.b32  	%r330, %r330, %r229;
$L__BB0_15:
	and.b32  	%r231, %r200, 16;
	setp.eq.s32 	%p9, %r231, 0;
	@%p9 bra 	$L__BB0_17;
	ld.global.u32 	%r232, [%rd7+80];
	xor.b32  	%r334, %r334, %r232;
	ld.global.u32 	%r233, [%rd7+84];
	xor.b32  	%r333, %r333, %r233;
	ld.global.u32 	%r234, [%rd7+88];
	xor.b32  	%r332, %r332, %r234;
	ld.global.u32 	%r235, [%rd7+92];
	xor.b32  	%r331, %r331, %r235;
	ld.global.u32 	%r236, [%rd7+96];
	xor.b32  	%r330, %r330, %r236;
$L__BB0_17:
	and.b32  	%r238, %r200, 32;
	setp.eq.s32 	%p10, %r238, 0;
	@%p10 bra 	$L__BB0_19;
	ld.global.u32 	%r239, [%rd7+100];
	xor.b32  	%r334, %r334, %r239;
	ld.global.u32 	%r240, [%rd7+104];
	xor.b32  	%r333, %r333, %r240;
	ld.global.u32 	%r241, [%rd7+108];
	xor.b32  	%r332, %r332, %r241;
	ld.global.u32 	%r242, [%rd7+112];
	xor.b32  	%r331, %r331, %r242;
	ld.global.u32 	%r243, [%rd7+116];
	xor.b32  	%r330, %r330, %r243;
$L__BB0_19:
	and.b32  	%r245, %r200, 64;
	setp.eq.s32 	%p11, %r245, 0;
	@%p11 bra 	$L__BB0_21;
	ld.global.u32 	%r246, [%rd7+120];
	xor.b32  	%r334, %r334, %r246;
	ld.global.u32 	%r247, [%rd7+124];
	xor.b32  	%r333, %r333, %r247;
	ld.global.u32 	%r248, [%rd7+128];
	xor.b32  	%r332, %r332, %r248;
	ld.global.u32 	%r249, [%rd7+132];
	xor.b32  	%r331, %r331, %r249;
	ld.global.u32 	%r250, [%rd7+136];
	xor.b32  	%r330, %r330, %r250;
$L__BB0_21:
	and.b32  	%r252, %r200, 128;
	setp.eq.s32 	%p12, %r252, 0;
	@%p12 bra 	$L__BB0_23;
	ld.global.u32 	%r253, [%rd7+140];
	xor.b32  	%r334, %r334, %r253;
	ld.global.u32 	%r254, [%rd7+144];
	xor.b32  	%r333, %r333, %r254;
	ld.global.u32 	%r255, [%rd7+148];
	xor.b32  	%r332, %r332, %r255;
	ld.global.u32 	%r256, [%rd7+152];
	xor.b32  	%r331, %r331, %r256;
	ld.global.u32 	%r257, [%rd7+156];
	xor.b32  	%r330, %r330, %r257;
$L__BB0_23:
	and.b32  	%r259, %r200, 256;
	setp.eq.s32 	%p13, %r259, 0;
	@%p13 bra 	$L__BB0_25;
	ld.global.u32 	%r260, [%rd7+160];
	xor.b32  	%r334, %r334, %r260;
	ld.global.u32 	%r261, [%rd7+164];
	xor.b32  	%r333, %r333, %r261;
	ld.global.u32 	%r262, [%rd7+168];
	xor.b32  	%r332, %r332, %r262;
	ld.global.u32 	%r263, [%rd7+172];
	xor.b32  	%r331, %r331, %r263;
	ld.global.u32 	%r264, [%rd7+176];
	xor.b32  	%r330, %r330, %r264;
$L__BB0_25:
	and.b32  	%r266, %r200, 512;
	setp.eq.s32 	%p14, %r266, 0;
	@%p14 bra 	$L__BB0_27;
	ld.global.u32 	%r267, [%rd7+180];
	xor.b32  	%r334, %r334, %r267;
	ld.global.u32 	%r268, [%rd7+184];
	xor.b32  	%r333, %r333, %r268;
	ld.global.u32 	%r269, [%rd7+188];
	xor.b32  	%r332, %r332, %r269;
	ld.global.u32 	%r270, [%rd7+192];
	xor.b32  	%r331, %r331, %r270;
	ld.global.u32 	%r271, [%rd7+196];
	xor.b32  	%r330, %r330, %r271;
$L__BB0_27:
	and.b32  	%r273, %r200, 1024;
	setp.eq.s32 	%p15, %r273, 0;
	@%p15 bra 	$L__BB0_29;
	ld.global.u32 	%r274, [%rd7+200];
	xor.b32  	%r334, %r334, %r274;
	ld.global.u32 	%r275, [%rd7+204];
	xor.b32  	%r333, %r333, %r275;
	ld.global.u32 	%r276, [%rd7+208];
	xor.b32  	%r332, %r332, %r276;
	ld.global.u32 	%r277, [%rd7+212];
	xor.b32  	%r331, %r331, %r277;
	ld.global.u32 	%r278, [%rd7+216];
	xor.b32  	%r330, %r330, %r278;
$L__BB0_29:
	and.b32  	%r280, %r200, 2048;
	setp.eq.s32 	%p16, %r280, 0;
	@%p16 bra 	$L__BB0_31;
	ld.global.u32 	%r281, [%rd7+220];
	xor.b32  	%r334, %r334, %r281;
	ld.global.u32 	%r282, [%rd7+224];
	xor.b32  	%r333, %r333, %r282;
	ld.global.u32 	%r283, [%rd7+228];
	xor.b32  	%r332, %r332, %r283;
	ld.global.u32 	%r284, [%rd7+232];
	xor.b32  	%r331, %r331, %r284;
	ld.global.u32 	%r285, [%rd7+236];
	xor.b32  	%r330, %r330, %r285;
$L__BB0_31:
	and.b32  	%r287, %r200, 4096;
	setp.eq.s32 	%p17, %r287, 0;
	@%p17 bra 	$L__BB0_33;
	ld.global.u32 	%r288, [%rd7+240];
	xor.b32  	%r334, %r334, %r288;
	ld.global.u32 	%r289, [%rd7+244];
	xor.b32  	%r333, %r333, %r289;
	ld.global.u32 	%r290, [%rd7+248];
	xor.b32  	%r332, %r332, %r290;
	ld.global.u32 	%r291, [%rd7+252];
	xor.b32  	%r331, %r331, %r291;
	ld.global.u32 	%r292, [%rd7+256];
	xor.b32  	%r330, %r330, %r292;
$L__BB0_33:
	and.b32  	%r294, %r200, 8192;
	setp.eq.s32 	%p18, %r294, 0;
	@%p18 bra 	$L__BB0_35;
	ld.global.u32 	%r295, [%rd7+260];
	xor.b32  	%r334, %r334, %r295;
	ld.global.u32 	%r296, [%rd7+264];
	xor.b32  	%r333, %r333, %r296;
	ld.global.u32 	%r297, [%rd7+268];
	xor.b32  	%r332, %r332, %r297;
	ld.global.u32 	%r298, [%rd7+272];
	xor.b32  	%r331, %r331, %r298;
	ld.global.u32 	%r299, [%rd7+276];
	xor.b32  	%r330, %r330, %r299;
$L__BB0_35:
	and.b32  	%r301, %r200, 16384;
	setp.eq.s32 	%p19, %r301, 0;
	@%p19 bra 	$L__BB0_37;
	ld.global.u32 	%r302, [%rd7+280];
	xor.b32  	%r334, %r334, %r302;
	ld.global.u32 	%r303, [%rd7+284];
	xor.b32  	%r333, %r333, %r303;
	ld.global.u32 	%r304, [%rd7+288];
	xor.b32  	%r332, %r332, %r304;
	ld.global.u32 	%r305, [%rd7+292];
	xor.b32  	%r331, %r331, %r305;
	ld.global.u32 	%r306, [%rd7+296];
	xor.b32  	%r330, %r330, %r306;
$L__BB0_37:
	and.b32  	%r308, %r200, 32768;
	setp.eq.s32 	%p20, %r308, 0;
	@%p20 bra 	$L__BB0_39;
	ld.global.u32 	%r309, [%rd7+300];
	xor.b32  	%r334, %r334, %r309;
	ld.global.u32 	%r310, [%rd7+304];
	xor.b32  	%r333, %r333, %r310;
	ld.global.u32 	%r311, [%rd7+308];
	xor.b32  	%r332, %r332, %r311;
	ld.global.u32 	%r312, [%rd7+312];
	xor.b32  	%r331, %r331, %r312;
	ld.global.u32 	%r313, [%rd7+316];
	xor.b32  	%r330, %r330, %r313;
$L__BB0_39:
	add.s32 	%r329, %r329, 16;
	setp.ne.s32 	%p21, %r329, 32;
	@%p21 bra 	$L__BB0_7;
	mad.lo.s32 	%r314, %r323, -31, %r12;
	add.s32 	%r323, %r314, 1;
	setp.ne.s32 	%p22, %r323, 5;
	@%p22 bra 	$L__BB0_6;
	st.global.u32 	[%rd3+4], %r334;
	st.global.u32 	[%rd3+8], %r333;
	st.global.u32 	[%rd3+12], %r332;
	st.global.u32 	[%rd3+16], %r331;
	st.global.u32 	[%rd3+20], %r330;
	add.s32 	%r317, %r317, 1;
	setp.lt.u32 	%p23, %r317, %r3;
	@%p23 bra 	$L__BB0_5;
$L__BB0_42:
	shr.u64 	%rd8, %rd19, 2;
	add.s32 	%r316, %r316, 1;
	setp.gt.u64 	%p24, %rd19, 3;
	mov.u64 	%rd19, %rd8;
	@%p24 bra 	$L__BB0_3;
$L__BB0_43:
	mov.b32 	%r315, 0;
	st.global.v2.u32 	[%rd3+24], {%r315, %r315};
	st.global.u32 	[%rd3+32], %r315;
	mov.b64 	%rd18, 0;
	st.global.u64 	[%rd3+40], %rd18;
$L__BB0_44:
	ret;

}
	// .globl	_Z6KernelP7SimPlan
.visible .entry _Z6KernelP7SimPlan(
	.param .u64 .ptr .align 1 _Z6KernelP7SimPlan_param_0
)
{
	.reg .pred 	%p<11>;
	.reg .b32 	%r<70>;
	.reg .b32 	%f<87>;
	.reg .b64 	%rd<27>;

	ld.param.u64 	%rd4, [_Z6KernelP7SimPlan_param_0];
	cvta.to.global.u64 	%rd1, %rd4;
	mov.u32 	%r2, %tid.x;
	mov.u32 	%r3, %ntid.x;
	mov.u32 	%r4, %ctaid.x;
	mad.lo.s32 	%r1, %r3, %r4, %r2;
	ld.global.u32 	%r5, [%rd1+4];
	setp.ge.s32 	%p1, %r1, %r5;
	@%p1 bra 	$L__BB1_10;
	ld.global.u32 	%r6, [%rd1+28];
	and.b32  	%r7, %r6, 1;
	setp.eq.b32 	%p2, %r7, 1;
	@%p2 bra 	$L__BB1_6;
	ld.global.u64 	%rd16, [%rd1+56];
	cvta.to.global.u64 	%rd17, %rd16;
	mul.wide.s32 	%rd18, %r1, 4;
	add.s64 	%rd19, %rd17, %rd18;
	ld.global.f32 	%f1, [%rd19];
	ld.global.v2.f32 	{%f49, %f50}, [%rd1+48];
	ld.global.f32 	%f51, [%rd1+32];
	mul.f32 	%f2, %f49, %f51;
	sqrt.rn.f32 	%f52, %f51;
	mul.f32 	%f3, %f52, %f50;
	ld.global.u64 	%rd20, [%rd1+72];
	cvta.to.global.u64 	%rd21, %rd20;
	mul.wide.s32 	%rd22, %r1, 48;
	add.s64 	%rd2, %rd21, %rd22;
	ld.global.u32 	%r39, [%rd2+24];
	setp.eq.s32 	%p7, %r39, 1;
	@%p7 bra 	$L__BB1_4;
	ld.global.v2.u32 	{%r40, %r41}, [%rd2];
	shr.u32 	%r42, %r41, 2;
	xor.b32  	%r43, %r42, %r41;
	ld.global.v2.u32 	{%r44, %r45}, [%rd2+8];
	ld.global.v2.u32 	{%r46, %r47}, [%rd2+16];
	shl.b32 	%r48, %r47, 4;
	shl.b32 	%r49, %r43, 1;
	xor.b32  	%r50, %r49, %r48;
	xor.b32  	%r51, %r50, %r43;
	xor.b32  	%r52, %r51, %r47;
	add.s32 	%r53, %r40, %r52;
	add.s32 	%r54, %r53, 362437;
	shr.u32 	%r55, %r44, 2;
	xor.b32  	%r56, %r55, %r44;
	st.global.v2.u32 	[%rd2+8], {%r46, %r47};
	shl.b32 	%r57, %r52, 4;
	shl.b32 	%r58, %r56, 1;
	xor.b32  	%r59, %r58, %r57;
	xor.b32  	%r60, %r59, %r56;
	xor.b32  	%r61, %r60, %r52;
	st.global.v2.u32 	[%rd2+16], {%r52, %r61};
	add.s32 	%r62, %r40, 724874;
	st.global.v2.u32 	[%rd2], {%r62, %r45};
	add.s32 	%r63, %r61, %r62;
	cvt.rn.f32.u32 	%f53, %r54;
	fma.rn.f32 	%f54, %f53, 0f2F800000, 0f2F000000;
	cvt.rn.f32.u32 	%f55, %r63;
	fma.rn.f32 	%f56, %f55, 0f30C90FDB, 0f30490FDB;
	setp.lt.f32 	%p8, %f54, 0f00800000;
	mul.f32 	%f57, %f54, 0f4B000000;
	selp.f32 	%f58, %f57, %f54, %p8;
	selp.f32 	%f59, 0fC1B80000, 0f00000000, %p8;
	mov.b32 	%r64, %f58;
	add.s32 	%r65, %r64, -1059760811;
	and.b32  	%r66, %r65, -8388608;
	sub.s32 	%r67, %r64, %r66;
	mov.b32 	%f60, %r67;
	cvt.rn.f32.s32 	%f61, %r66;
	fma.rn.f32 	%f62, %f61, 0f34000000, %f59;
	add.f32 	%f63, %f60, 0fBF800000;
	fma.rn.f32 	%f64, %f63, 0fBE055027, 0f3E1039F6;
	fma.rn.f32 	%f65, %f64, %f63, 0fBDF8CDCC;
	fma.rn.f32 	%f66, %f65, %f63, 0f3E0F2955;
	fma.rn.f32 	%f67, %f66, %f63, 0fBE2AD8B9;
	fma.rn.f32 	%f68, %f67, %f63, 0f3E4CED0B;
	fma.rn.f32 	%f69, %f68, %f63, 0fBE7FFF22;
	fma.rn.f32 	%f70, %f69, %f63, 0f3EAAAA78;
	fma.rn.f32 	%f71, %f70, %f63, 0fBF000000;
	mul.f32 	%f72, %f63, %f71;
	fma.rn.f32 	%f73, %f72, %f63, %f63;
	fma.rn.f32 	%f74, %f62, 0f3F317218, %f73;
	setp.gt.u32 	%p9, %r64, 2139095039;
	fma.rn.f32 	%f75, %f58, 0f7F800000, 0f7F800000;
	selp.f32 	%f76, %f75, %f74, %p9;
	setp.eq.f32 	%p10, %f58, 0f00000000;
	mul.f32 	%f77, %f76, 0fC0000000;
	selp.f32 	%f78, 0f7F800000, %f77, %p10;
	sqrt.rn.f32 	%f79, %f78;
	sin.approx.f32 	%f80, %f56;
	cos.approx.f32 	%f81, %f56;
	mul.f32 	%f85, %f79, %f80;
	mul.f32 	%f82, %f79, %f81;
	st.global.f32 	[%rd2+32], %f82;
	mov.b32 	%r68, 1;
	st.global.u32 	[%rd2+24], %r68;
	bra.uni 	$L__BB1_5;
$L__BB1_4:
	mov.b32 	%r69, 0;
	st.global.u32 	[%rd2+24], %r69;
	ld.global.f32 	%f85, [%rd2+32];
$L__BB1_5:
	fma.rn.f32 	%f83, %f3, %f85, %f2;
	mul.f32 	%f84, %f1, %f83;
	ld.global.u64 	%rd23, [%rd1+64];
	cvta.to.global.u64 	%rd24, %rd23;
	add.s64 	%rd26, %rd24, %rd18;
	st.global.f32 	[%rd26], %f84;
	bra.uni 	$L__BB1_10;
$L__BB1_6:
	ld.global.u64 	%rd5, [%rd1+64];
	cvta.to.global.u64 	%rd6, %rd5;
	mul.wide.s32 	%rd7, %r1, 4;
	add.s64 	%rd8, %rd6, %rd7;
	ld.global.f32 	%f7, [%rd8];
	ld.global.v2.f32 	{%f13, %f14}, [%rd1+48];
	ld.global.f32 	%f15, [%rd1+32];
	mul.f32 	%f8, %f13, %f15;
	sqrt.rn.f32 	%f16, %f15;
	mul.f32 	%f9, %f16, %f14;
	ld.global.u64 	%rd9, [%rd1+72];
	cvta.to.global.u64 	%rd10, %rd9;
	mul.wide.s32 	%rd11, %r1, 48;
	add.s64 	%rd3, %rd10, %rd11;
	ld.global.u32 	%r8, [%rd3+24];
	setp.eq.s32 	%p3, %r8, 1;
	@%p3 bra 	$L__BB1_8;
	ld.global.v2.u32 	{%r9, %r10}, [%rd3];
	shr.u32 	%r11, %r10, 2;
	xor.b32  	%r12, %r11, %r10;
	ld.global.v2.u32 	{%r13, %r14}, [%rd3+8];
	ld.global.v2.u32 	{%r15, %r16}, [%rd3+16];
	shl.b32 	%r17, %r16, 4;
	shl.b32 	%r18, %r12, 1;
	xor.b32  	%r19, %r18, %r17;
	xor.b32  	%r20, %r19, %r12;
	xor.b32  	%r21, %r20, %r16;
	add.s32 	%r22, %r9, %r21;
	add.s32 	%r23, %r22, 362437;
	shr.u32 	%r24, %r13, 2;
	xor.b32  	%r25, %r24, %r13;
	st.global.v2.u32 	[%rd3+8], {%r15, %r16};
	shl.b32 	%r26, %r21, 4;
	shl.b32 	%r27, %r25, 1;
	xor.b32  	%r28, %r27, %r26;
	xor.b32  	%r29, %r28, %r25;
	xor.b32  	%r30, %r29, %r21;
	st.global.v2.u32 	[%rd3+16], {%r21, %r30};
	add.s32 	%r31, %r9, 724874;
	st.global.v2.u32 	[%rd3], {%r31, %r14};
	add.s32 	%r32, %r30, %r31;
	cvt.rn.f32.u32 	%f17, %r23;
	fma.rn.f32 	%f18, %f17, 0f2F800000, 0f2F000000;
	cvt.rn.f32.u32 	%f19, %r32;
	fma.rn.f32 	%f20, %f19, 0f30C90FDB, 0f30490FDB;
	setp.lt.f32 	%p4, %f18, 0f00800000;
	mul.f32 	%f21, %f18, 0f4B000000;
	selp.f32 	%f22, %f21, %f18, %p4;
	selp.f32 	%f23, 0fC1B80000, 0f00000000, %p4;
	mov.b32 	%r33, %f22;
	add.s32 	%r34, %r33, -1059760811;
	and.b32  	%r35, %r34, -8388608;
	sub.s32 	%r36, %r33, %r35;
	mov.b32 	%f24, %r36;
	cvt.rn.f32.s32 	%f25, %r35;
	fma.rn.f32 	%f26, %f25, 0f34000000, %f23;
	add.f32 	%f27, %f24, 0fBF800000;
	fma.rn.f32 	%f28, %f27, 0fBE055027, 0f3E1039F6;
	fma.rn.f32 	%f29, %f28, %f27, 0fBDF8CDCC;
	fma.rn.f32 	%f30, %f29, %f27, 0f3E0F2955;
	fma.rn.f32 	%f31, %f30, %f27, 0fBE2AD8B9;
	fma.rn.f32 	%f32, %f31, %f27, 0f3E4CED0B;
	fma.rn.f32 	%f33, %f32, %f27, 0fBE7FFF22;
	fma.rn.f32 	%f34, %f33, %f27, 0f3EAAAA78;
	fma.rn.f32 	%f35, %f34, %f27, 0fBF000000;
	mul.f32 	%f36, %f27, %f35;
	fma.rn.f32 	%f37, %f36, %f27, %f27;
	fma.rn.f32 	%f38, %f26, 0f3F317218, %f37;
	setp.gt.u32 	%p5, %r33, 2139095039;
	fma.rn.f32 	%f39, %f22, 0f7F800000, 0f7F800000;
	selp.f32 	%f40, %f39, %f38, %p5;
	setp.eq.f32 	%p6, %f22, 0f00000000;
	mul.f32 	%f41, %f40, 0fC0000000;
	selp.f32 	%f42, 0f7F800000, %f41, %p6;
	sqrt.rn.f32 	%f43, %f42;
	sin.approx.f32 	%f44, %f20;
	cos.approx.f32 	%f45, %f20;
	mul.f32 	%f86, %f43, %f44;
	mul.f32 	%f46, %f43, %f45;
	st.global.f32 	[%rd3+32], %f46;
	mov.b32 	%r37, 1;
	st.global.u32 	[%rd3+24], %r37;
	bra.uni 	$L__BB1_9;
$L__BB1_8:
	mov.b32 	%r38, 0;
	st.global.u32 	[%rd3+24], %r38;
	ld.global.f32 	%f86, [%rd3+32];
$L__BB1_9:
	fma.rn.f32 	%f47, %f9, %f86, %f8;
	mul.f32 	%f48, %f7, %f47;
	ld.global.u64 	%rd12, [%rd1+56];
	cvta.to.global.u64 	%rd13, %rd12;
	add.s64 	%rd15, %rd13, %rd7;
	st.global.f32 	[%rd15], %f48;
$L__BB1_10:
	ret;

}


// ===== COMPILED SASS (sm_100) =====

	.target	sm_100

	.elftype	@"ET_EXEC"


//--------------------- .note.nv.tkinfo           --------------------------
	.section	.note.nv.tkinfo,"",@"SHT_NOTE"
	.sectionflags	@"SHF_NOTE_NV_TKINFO"
	.tkinfo
        /*0018*/ 	.word	0x00000002
        /*0030*/ 	.string	""
        /*0030*/ 	.string	"ptxas"
        /*0030*/ 	.string	"Cuda compilation tools, release 13.0, V13.0.88"
        /*0030*/ 	.string	"Build cuda_13.0.r13.0/compiler.36424714_0"
        /*0030*/ 	.string	"-arch sm_100 -m 64 "



//--------------------- .note.nv.cuinfo           --------------------------
	.section	.note.nv.cuinfo,"",@"SHT_NOTE"
	.sectionflags	@"SHF_NOTE_NV_CUINFO"
        /*0018*/ 	.short	0x0002
        /*001a*/ 	.short	0x0064
        /*001c*/ 	.short	0x0082
	.zero		2


//--------------------- .nv.info                  --------------------------
	.section	.nv.info,"",@"SHT_CUDA_INFO"
	.align	4


	//----- nvinfo : EIATTR_REGCOUNT
	.align		4
        /*0000*/ 	.byte	0x04, 0x2f
        /*0002*/ 	.short	(.L_10 - .L_9)
	.align		4
.L_9:
        /*0004*/ 	.word	index@(_Z14initializePRNGP7SimPlan)
        /*0008*/ 	.word	0x0000001f


	//----- nvinfo : EIATTR_FRAME_SIZE
	.align		4
.L_10:
        /*000c*/ 	.byte	0x04, 0x11
        /*000e*/ 	.short	(.L_12 - .L_11)
	.align		4
.L_11:
        /*0010*/ 	.word	index@(_Z14initializePRNGP7SimPlan)
        /*0014*/ 	.word	0x00000000


	//----- nvinfo : EIATTR_REGCOUNT
	.align		4
.L_12:
        /*0018*/ 	.byte	0x04, 0x2f
        /*001a*/ 	.short	(.L_14 - .L_13)
	.align		4
.L_13:
        /*001c*/ 	.word	index@(_Z6KernelP7SimPlan)
        /*0020*/ 	.word	0x00000017


	//----- nvinfo : EIATTR_FRAME_SIZE
	.align		4
.L_14:
        /*0024*/ 	.byte	0x04, 0x11
        /*0026*/ 	.short	(.L_16 - .L_15)
	.align		4
.L_15:
        /*0028*/ 	.word	index@($__internal_0_$__cuda_sm20_sqrt_rn_f32_slowpath)
        /*002c*/ 	.word	0x00000000


	//----- nvinfo : EIATTR_FRAME_SIZE
	.align		4
.L_16:
        /*0030*/ 	.byte	0x04, 0x11
        /*0032*/ 	.short	(.L_18 - .L_17)
	.align		4
.L_17:
        /*0034*/ 	.word	index@(_Z6KernelP7SimPlan)
        /*0038*/ 	.word	0x00000000


	//----- nvinfo : EIATTR_MIN_STACK_SIZE
	.align		4
.L_18:
        /*003c*/ 	.byte	0x04, 0x12
        /*003e*/ 	.short	(.L_20 - .L_19)
	.align		4
.L_19:
        /*0040*/ 	.word	index@(_Z6KernelP7SimPlan)
        /*0044*/ 	.word	0x00000000


	//----- nvinfo : EIATTR_MIN_STACK_SIZE
	.align		4
.L_20:
        /*0048*/ 	.byte	0x04, 0x12
        /*004a*/ 	.short	(.L_22 - .L_21)
	.align		4
.L_21:
        /*004c*/ 	.word	index@(_Z14initializePRNGP7SimPlan)
        /*0050*/ 	.word	0x00000000
.L_22:


//--------------------- .nv.compat                --------------------------
	.section	.nv.compat,"",@"SHT_CUDA_COMPAT_INFO"
	.align	4
        /*0000*/ 	.byte	0x02, 0x09, 0x00, 0x00, 0x02, 0x02, 0x01, 0x00, 0x02, 0x05, 0x05, 0x00, 0x03, 0x07, 0x01, 0x01
        /*0010*/ 	.byte	0x02, 0x03, 0x00, 0x00, 0x02, 0x06, 0x01, 0x00, 0x04, 0x0b, 0x08, 0x00, 0x01, 0x00, 0x00, 0x00
        /*0020*/ 	.byte	0x00, 0x00, 0x00, 0x00


//--------------------- .nv.info._Z6KernelP7SimPlan --------------------------
	.section	.nv.info._Z6KernelP7SimPlan,"",@"SHT_CUDA_INFO"
	.sectionflags	@""
	.align	4


	//----- nvinfo : EIATTR_CUDA_API_VERSION
	.align		4
        /*0000*/ 	.byte	0x04, 0x37
        /*0002*/ 	.short	(.L_24 - .L_23)
.L_23:
        /*0004*/ 	.word	0x00000082


	//----- nvinfo : EIATTR_KPARAM_INFO
	.align		4
.L_24:
        /*0008*/ 	.byte	0x04, 0x17
        /*000a*/ 	.short	(.L_26 - .L_25)
.L_25:
        /*000c*/ 	.word	0x00000000
        /*0010*/ 	.short	0x0000
        /*0012*/ 	.short	0x0000
        /*0014*/ 	.byte	0x00, 0xf5, 0x21, 0x00


	//----- nvinfo : EIATTR_SPARSE_MMA_MASK
	.align		4
.L_26:
        /*0018*/ 	.byte	0x03, 0x50
        /*001a*/ 	.short	0x0000


	//----- nvinfo : EIATTR_MAXREG_COUNT
	.align		4
        /*001c*/ 	.byte	0x03, 0x1b
        /*001e*/ 	.short	0x00ff


	//----- nvinfo : EIATTR_MERCURY_ISA_VERSION
	.align		4
        /*0020*/ 	.byte	0x03, 0x5f
        /*0022*/ 	.short	0x0101


	//----- nvinfo : EIATTR_VRC_CTA_INIT_COUNT
	.align		4
        /*0024*/ 	.byte	0x02, 0x4a
	.zero		1
	.zero		1


	//----- nvinfo : EIATTR_EXIT_INSTR_OFFSETS
	.align		4
        /*0028*/ 	.byte	0x04, 0x1c
        /*002a*/ 	.short	(.L_28 - .L_27)


	//   ....[0]....
.L_27:
        /*002c*/ 	.word	0x00000090


	//   ....[1]....
        /*0030*/ 	.word	0x00000800


	//   ....[2]....
        /*0034*/ 	.word	0x00000f30


	//----- nvinfo : EIATTR_CRS_STACK_SIZE
	.align		4
.L_28:
        /*0038*/ 	.byte	0x04, 0x1e
        /*003a*/ 	.short	(.L_30 - .L_29)
.L_29:
        /*003c*/ 	.word	0x00000000


	//----- nvinfo : EIATTR_CBANK_PARAM_SIZE
	.align		4
.L_30:
        /*0040*/ 	.byte	0x03, 0x19
        /*0042*/ 	.short	0x0008


	//----- nvinfo : EIATTR_PARAM_CBANK
	.align		4
        /*0044*/ 	.byte	0x04, 0x0a
        /*0046*/ 	.short	(.L_32 - .L_31)
	.align		4
.L_31:
        /*0048*/ 	.word	index@(.nv.constant0._Z6KernelP7SimPlan)
        /*004c*/ 	.short	0x0380
        /*004e*/ 	.short	0x0008


	//----- nvinfo : EIATTR_SW_WAR
	.align		4
.L_32:
        /*0050*/ 	.byte	0x04, 0x36
        /*0052*/ 	.short	(.L_34 - .L_33)
.L_33:
        /*0054*/ 	.word	0x00000008
.L_34:


//--------------------- .nv.info._Z14initializePRNGP7SimPlan --------------------------
	.section	.nv.info._Z14initializePRNGP7SimPlan,"",@"SHT_CUDA_INFO"
	.sectionflags	@""
	.align	4


	//----- nvinfo : EIATTR_CUDA_API_VERSION
	.align		4
        /*0000*/ 	.byte	0x04, 0x37
        /*0002*/ 	.short	(.L_36 - .L_35)
.L_35:
        /*0004*/ 	.word	0x00000082


	//----- nvinfo : EIATTR_KPARAM_INFO
	.align		4
.L_36:
        /*0008*/ 	.byte	0x04, 0x17
        /*000a*/ 	.short	(.L_38 - .L_37)
.L_37:
        /*000c*/ 	.word	0x00000000
        /*0010*/ 	.short	0x0000
        /*0012*/ 	.short	0x0000
        /*0014*/ 	.byte	0x00, 0xf5, 0x21, 0x00


	//----- nvinfo : EIATTR_SPARSE_MMA_MASK
	.align		4
.L_38:
        /*0018*/ 	.byte	0x03, 0x50
        /*001a*/ 	.short	0x0000


	//----- nvinfo : EIATTR_MAXREG_COUNT
	.align		4
        /*001c*/ 	.byte	0x03, 0x1b
        /*001e*/ 	.short	0x00ff


	//----- nvinfo : EIATTR_MERCURY_ISA_VERSION
	.align		4
        /*0020*/ 	.byte	0x03, 0x5f
        /*0022*/ 	.short	0x0101


	//----- nvinfo : EIATTR_VRC_CTA_INIT_COUNT
	.align		4
        /*0024*/ 	.byte	0x02, 0x4a
	.zero		1
	.zero		1


	//----- nvinfo : EIATTR_EXIT_INSTR_OFFSETS
	.align		4
        /*0028*/ 	.byte	0x04, 0x1c
        /*002a*/ 	.short	(.L_40 - .L_39)


	//   ....[0]....
.L_39:
        /*002c*/ 	.word	0x00000090


	//   ....[1]....
        /*0030*/ 	.word	0x00000ef0


	//----- nvinfo : EIATTR_CRS_STACK_SIZE
	.align		4
.L_40:
        /*0034*/ 	.byte	0x04, 0x1e
        /*0036*/ 	.short	(.L_42 - .L_41)
.L_41:
        /*0038*/ 	.word	0x00000000


	//----- nvinfo : EIATTR_CBANK_PARAM_SIZE
	.align		4
.L_42:
        /*003c*/ 	.byte	0x03, 0x19
        /*003e*/ 	.short	0x0008


	//----- nvinfo : EIATTR_PARAM_CBANK
	.align		4
        /*0040*/ 	.byte	0x04, 0x0a
        /*0042*/ 	.short	(.L_44 - .L_43)
	.align		4
.L_43:
        /*0044*/ 	.word	index@(.nv.constant0._Z14initializePRNGP7SimPlan)
        /*0048*/ 	.short	0x0380
        /*004a*/ 	.short	0x0008


	//----- nvinfo : EIATTR_SW_WAR
	.align		4
.L_44:
        /*004c*/ 	.byte	0x04, 0x36
        /*004e*/ 	.short	(.L_46 - .L_45)
.L_45:
        /*0050*/ 	.word	0x00000008
.L_46:


//--------------------- .nv.callgraph             --------------------------
	.section	.nv.callgraph,"",@"SHT_CUDA_CALLGRAPH"
	.align	4
	.sectionentsize	8
	.align		4
        /*0000*/ 	.word	0x00000000
	.align		4
        /*0004*/ 	.word	0xffffffff
	.align		4
        /*0008*/ 	.word	0x00000000
	.align		4
        /*000c*/ 	.word	0xfffffffe
	.align		4
        /*0010*/ 	.word	0x00000000
	.align		4
        /*0014*/ 	.word	0xfffffffd
	.align		4
        /*0018*/ 	.word	0x00000000
	.align		4
        /*001c*/ 	.word	0xfffffffc


//--------------------- .nv.constant4             --------------------------
	.section	.nv.constant4,"a",@progbits
	.align	8
	.align		8
.nv.constant4:
        /*0000*/ 	.dword	precalc_xorwow_matrix
	.align		8
        /*0008*/ 	.dword	precalc_xorwow_offset_matrix
	.align		8
        /*0010*/ 	.dword	mrg32k3aM1
	.align		8
        /*0018*/ 	.dword	mrg32k3aM2
	.align		8
        /*0020*/ 	.dword	mrg32k3aM1SubSeq
	.align		8
        /*0028*/ 	.dword	mrg32k3aM2SubSeq
	.align		8
        /*0030*/ 	.dword	mrg32k3aM1Seq
	.align		8
        /*0038*/ 	.dword	mrg32k3aM2Seq


//--------------------- .nv.constant3             --------------------------
	.section	.nv.constant3,"a",@progbits
	.align	8
.nv.constant3:
	.type		__cr_lgamma_table,@object
	.size		__cr_lgamma_table,(.L_8 - __cr_lgamma_table)
__cr_lgamma_table:
        /*0000*/ 	.byte	0x00, 0x00, 0x00, 0x00, 0x00, 0x00, 0x00, 0x00, 0x00, 0x00, 0x00, 0x00, 0x00, 0x00, 0x00, 0x00
        /*0010*/ 	.byte	0xef, 0x39, 0xfa, 0xfe, 0x42, 0x2e, 0xe6, 0x3f, 0x02, 0x20, 0x2a, 0xfa, 0x0b, 0xab, 0xfc, 0x3f
        /*0020*/ 	.byte	0xf9, 0x2c, 0x92, 0x7c, 0xa7, 0x6c, 0x09, 0x40, 0xc9, 0x79, 0x44, 0x3c, 0x64, 0x26, 0x13, 0x40
        /*0030*/ 	.byte	0xca, 0x01, 0xcf, 0x3a, 0x27, 0x51, 0x1a, 0x40, 0x30, 0xcc, 0x2d, 0xf3, 0xe1, 0x0c, 0x21, 0x40
        /*0040*/ 	.byte	0x0d, 0xb7, 0xfc, 0x82, 0x8e, 0x35, 0x25, 0x40
.L_8:


//--------------------- .text._Z6KernelP7SimPlan  --------------------------
	.section	.text._Z6KernelP7SimPlan,"ax",@progbits
	.align	128
        .global         _Z6KernelP7SimPlan
        .type           _Z6KernelP7SimPlan,@function
        .size           _Z6KernelP7SimPlan,(.L_x_30 - _Z6KernelP7SimPlan)
        .other          _Z6KernelP7SimPlan,@"STO_CUDA_ENTRY STV_DEFAULT"
_Z6KernelP7SimPlan:
.text._Z6KernelP7SimPlan:
[----:B------:R-:W-:Y:S08]  /*0000*/  LDC R1, c[0x0][0x37c] ;  /* 0x0000df00ff017b82 */ /* 0x000ff00000000800 */
[----:B------:R-:W0:Y:S01]  /*0010*/  LDC.64 R10, c[0x0][0x380] ;  /* 0x0000e000ff0a7b82 */ /* 0x000e220000000a00 */
[----:B------:R-:W0:Y:S02]  /*0020*/  LDCU.64 UR4, c[0x0][0x358] ;  /* 0x00006b00ff0477ac */ /* 0x000e240008000a00 */
[----:B0-----:R-:W2:Y:S01]  /*0030*/  LDG.E R3, desc[UR4][R10.64+0x4] ;  /* 0x000004040a037981 */ /* 0x001ea2000c1e1900 */
[----:B------:R-:W0:Y:S01]  /*0040*/  LDCU UR6, c[0x0][0x360] ;  /* 0x00006c00ff0677ac */ /* 0x000e220008000800 */
[----:B------:R-:W0:Y:S01]  /*0050*/  S2R R2, SR_TID.X ;  /* 0x0000000000027919 */ /* 0x000e220000002100 */
[----:B------:R-:W0:Y:S02]  /*0060*/  S2R R5, SR_CTAID.X ;  /* 0x0000000000057919 */ /* 0x000e240000002500 */
[----:B0-----:R-:W-:-:S05]  /*0070*/  IMAD R2, R5, UR6, R2 ;  /* 0x0000000605027c24 */ /* 0x001fca000f8e0202 */
[----:B--2---:R-:W-:-:S13]  /*0080*/  ISETP.GE.AND P0, PT, R2, R3, PT ;  /* 0x000000030200720c */ /* 0x004fda0003f06270 */
[----:B------:R-:W-:Y:S05]  /*0090*/  @P0 EXIT ;  /* 0x000000000000094d */ /* 0x000fea0003800000 */
[----:B------:R-:W2:Y:S02]  /*00a0*/  LDG.E R0, desc[UR4][R10.64+0x1c] ;  /* 0x00001c040a007981 */ /* 0x000ea4000c1e1900 */
[----:B--2---:R-:W-:-:S04]  /*00b0*/  LOP3.LUT R0, R0, 0x1, RZ, 0xc0, !PT ;  /* 0x0000000100007812 */ /* 0x004fc800078ec0ff */
[----:B------:R-:W-:-:S13]  /*00c0*/  ISETP.NE.U32.AND P0, PT, R0, 0x1, PT ;  /* 0x000000010000780c */ /* 0x000fda0003f05070 */
[----:B------:R-:W-:Y:S05]  /*00d0*/  @!P0 BRA `(.L_x_0) ;  /* 0x0000000400cc8947 */ /* 0x000fea0003800000 */
[----:B------:R-:W2:Y:S04]  /*00e0*/  LDG.E.64 R4, desc[UR4][R10.64+0x38] ;  /* 0x000038040a047981 */ /* 0x000ea8000c1e1b00 */
[----:B------:R-:W3:Y:S04]  /*00f0*/  LDG.E R0, desc[UR4][R10.64+0x20] ;  /* 0x000020040a007981 */ /* 0x000ee8000c1e1900 */
[----:B------:R-:W4:Y:S01]  /*0100*/  LDG.E.64 R8, desc[UR4][R10.64+0x30] ;  /* 0x000030040a087981 */ /* 0x000f22000c1e1b00 */
[----:B--2---:R-:W-:-:S05]  /*0110*/  IMAD.WIDE R4, R2, 0x4, R4 ;  /* 0x0000000402047825 */ /* 0x004fca00078e0204 */
[----:B------:R0:W5:Y:S01]  /*0120*/  LDG.E R6, desc[UR4][R4.64] ;  /* 0x0000000404067981 */ /* 0x000162000c1e1900 */
[----:B---3--:R-:W-:Y:S01]  /*0130*/  IADD3 R3, PT, PT, R0, -0xd000000, RZ ;  /* 0xf300000000037810 */ /* 0x008fe20007ffe0ff */
[----:B------:R0:W1:Y:S03]  /*0140*/  MUFU.RSQ R7, R0 ;  /* 0x0000000000077308 */ /* 0x0000660000001400 */
[----:B------:R-:W-:Y:S01]  /*0150*/  ISETP.GT.U32.AND P0, PT, R3, 0x727fffff, PT ;  /* 0x727fffff0300780c */ /* 0x000fe20003f04070 */
[----:B----4-:R-:W-:-:S12]  /*0160*/  FMUL R3, R8, R0 ;  /* 0x0000000008037220 */ /* 0x010fd80000400000 */
[----:B0-----:R-:W-:Y:S05]  /*0170*/  @!P0 BRA `(.L_x_1) ;  /* 0x0000000000188947 */ /* 0x001fea0003800000 */
[----:B------:R-:W-:Y:S01]  /*0180*/  BSSY.RECONVERGENT B0, `(.L_x_2) ;  /* 0x0000003000007945 */ /* 0x000fe20003800200 */
[----:B------:R-:W-:-:S07]  /*0190*/  MOV R15, 0x1b0 ;  /* 0x000001b0000f7802 */ /* 0x000fce0000000f00 */
[----:B-1---5:R-:W-:Y:S05]  /*01a0*/  CALL.REL.NOINC `($__internal_0_$__cuda_sm20_sqrt_rn_f32_slowpath) ;  /* 0x0000000c00647944 */ /* 0x022fea0003c00000 */
[----:B------:R-:W-:Y:S05]  /*01b0*/  BSYNC.RECONVERGENT B0 ;  /* 0x0000000000007941 */ /* 0x000fea0003800200 */
.L_x_2:
[----:B------:R-:W-:Y:S01]  /*01c0*/  MOV R14, R0 ;  /* 0x00000000000e7202 */ /* 0x000fe20000000f00 */
[----:B------:R-:W-:Y:S06]  /*01d0*/  BRA `(.L_x_3) ;  /* 0x0000000000107947 */ /* 0x000fec0003800000 */
.L_x_1:
[----:B-1----:R-:W-:Y:S01]  /*01e0*/  FMUL.FTZ R5, R0, R7 ;  /* 0x0000000700057220 */ /* 0x002fe20000410000 */
[----:B------:R-:W-:-:S03]  /*01f0*/  FMUL.FTZ R7, R7, 0.5 ;  /* 0x3f00000007077820 */ /* 0x000fc60000410000 */
[----:B------:R-:W-:-:S04]  /*0200*/  FFMA R0, -R5, R5, R0 ;  /* 0x0000000505007223 */ /* 0x000fc80000000100 */
[----:B------:R-:W-:-:S07]  /*0210*/  FFMA R14, R0, R7, R5 ;  /* 0x00000007000e7223 */ /* 0x000fce0000000005 */
.L_x_3:
[----:B------:R-:W0:Y:S02]  /*0220*/  LDC.64 R10, c[0x0][0x380] ;  /* 0x0000e000ff0a7b82 */ /* 0x000e240000000a00 */
[----:B0-----:R-:W2:Y:S02]  /*0230*/  LDG.E.64 R4, desc[UR4][R10.64+0x48] ;  /* 0x000048040a047981 */ /* 0x001ea4000c1e1b00 */
[----:B--2---:R-:W-:-:S05]  /*0240*/  IMAD.WIDE R4, R2, 0x30, R4 ;  /* 0x0000003002047825 */ /* 0x004fca00078e0204 */
[----:B------:R-:W2:Y:S01]  /*0250*/  LDG.E R0, desc[UR4][R4.64+0x18] ;  /* 0x0000180404007981 */ /* 0x000ea2000c1e1900 */
[----:B------:R-:W-:Y:S01]  /*0260*/  BSSY.RECONVERGENT B0, `(.L_x_4) ;  /* 0x0000053000007945 */ /* 0x000fe20003800200 */
[----:B------:R-:W-:Y:S01]  /*0270*/  FMUL R14, R9, R14 ;  /* 0x0000000e090e7220 */ /* 0x000fe20000400000 */
[----:B--2---:R-:W-:-:S13]  /*0280*/  ISETP.NE.AND P0, PT, R0, 0x1, PT ;  /* 0x000000010000780c */ /* 0x004fda0003f05270 */
[----:B------:R-:W-:Y:S05]  /*0290*/  @!P0 BRA `(.L_x_5) ;  /* 0x0000000400348947 */ /* 0x000fea0003800000 */
[----:B------:R-:W2:Y:S04]  /*02a0*/  LDG.E.64 R12, desc[UR4][R4.64] ;  /* 0x00000004040c7981 */ /* 0x000ea8000c1e1b00 */
[----:B------:R-:W3:Y:S04]  /*02b0*/  LDG.E.64 R8, desc[UR4][R4.64+0x10] ;  /* 0x0000100404087981 */ /* 0x000ee8000c1e1b00 */
[----:B------:R-:W4:Y:S01]  /*02c0*/  LDG.E.64 R10, desc[UR4][R4.64+0x8] ;  /* 0x00000804040a7981 */ /* 0x000f22000c1e1b00 */
[----:B------:R-:W-:Y:S01]  /*02d0*/  MOV R18, 0x3e055027 ;  /* 0x3e05502700127802 */ /* 0x000fe20000000f00 */
[----:B------:R-:W-:Y:S01]  /*02e0*/  BSSY.RECONVERGENT B1, `(.L_x_6) ;  /* 0x000003f000017945 */ /* 0x000fe20003800200 */
[----:B--2---:R-:W-:-:S04]  /*02f0*/  SHF.R.U32.HI R0, RZ, 0x2, R13 ;  /* 0x00000002ff007819 */ /* 0x004fc8000001160d */
[----:B------:R-:W-:Y:S01]  /*0300*/  LOP3.LUT R0, R0, R13, RZ, 0x3c, !PT ;  /* 0x0000000d00007212 */ /* 0x000fe200078e3cff */
[----:B---3--:R0:W-:Y:S01]  /*0310*/  STG.E.64 desc[UR4][R4.64+0x8], R8 ;  /* 0x0000080804007986 */ /* 0x0081e2000c101b04 */
[----:B------:R-:W-:Y:S02]  /*0320*/  SHF.L.U32 R7, R9, 0x4, RZ ;  /* 0x0000000409077819 */ /* 0x000fe400000006ff */
[----:B------:R-:W-:-:S04]  /*0330*/  SHF.L.U32 R13, R0, 0x1, RZ ;  /* 0x00000001000d7819 */ /* 0x000fc800000006ff */
[----:B------:R-:W-:Y:S01]  /*0340*/  LOP3.LUT R16, R0, R13, R7, 0x96, !PT ;  /* 0x0000000d00107212 */ /* 0x000fe200078e9607 */
[----:B------:R-:W-:Y:S01]  /*0350*/  HFMA2 R7, -RZ, RZ, 0.1171875, 0 ;  /* 0x2f800000ff077431 */ /* 0x000fe200000001ff */
[----:B----4-:R-:W-:Y:S02]  /*0360*/  SHF.R.U32.HI R13, RZ, 0x2, R10 ;  /* 0x00000002ff0d7819 */ /* 0x010fe4000001160a */
[----:B------:R-:W-:Y:S02]  /*0370*/  LOP3.LUT R16, R16, R9, RZ, 0x3c, !PT ;  /* 0x0000000910107212 */ /* 0x000fe400078e3cff */
[----:B------:R-:W-:Y:S02]  /*0380*/  LOP3.LUT R13, R13, R10, RZ, 0x3c, !PT ;  /* 0x0000000a0d0d7212 */ /* 0x000fe400078e3cff */
[----:B------:R-:W-:Y:S02]  /*0390*/  IADD3 R0, PT, PT, R12, 0x587c5, R16 ;  /* 0x000587c50c007810 */ /* 0x000fe40007ffe010 */
[----:B------:R-:W-:-:S02]  /*03a0*/  SHF.L.U32 R10, R16, 0x4, RZ ;  /* 0x00000004100a7819 */ /* 0x000fc400000006ff */
[----:B------:R-:W-:-:S05]  /*03b0*/  I2FP.F32.U32 R0, R0 ;  /* 0x0000000000007245 */ /* 0x000fca0000201000 */
[----:B------:R-:W-:-:S05]  /*03c0*/  FFMA R0, R0, R7, 1.1641532182693481445e-10 ;  /* 0x2f00000000007423 */ /* 0x000fca0000000007 */
[----:B------:R-:W-:-:S04]  /*03d0*/  FSETP.GEU.AND P0, PT, R0, 1.175494350822287508e-38, PT ;  /* 0x008000000000780b */ /* 0x000fc80003f0e000 */
[----:B------:R-:W-:-:S09]  /*03e0*/  FSEL R15, RZ, -23, P0 ;  /* 0xc1b80000ff0f7808 */ /* 0x000fd20000000000 */
[----:B------:R-:W-:-:S04]  /*03f0*/  @!P0 FMUL R0, R0, 8388608 ;  /* 0x4b00000000008820 */ /* 0x000fc80000400000 */
[C---:B------:R-:W-:Y:S01]  /*0400*/  VIADD R7, R0.reuse, 0xc0d55555 ;  /* 0xc0d5555500077836 */ /* 0x040fe20000000000 */
[----:B------:R-:W-:-:S04]  /*0410*/  ISETP.GT.U32.AND P0, PT, R0, 0x7f7fffff, PT ;  /* 0x7f7fffff0000780c */ /* 0x000fc80003f04070 */
[----:B------:R-:W-:-:S04]  /*0420*/  LOP3.LUT R17, R7, 0xff800000, RZ, 0xc0, !PT ;  /* 0xff80000007117812 */ /* 0x000fc800078ec0ff */
[----:B------:R-:W-:-:S05]  /*0430*/  IADD3 R7, PT, PT, R0, -R17, RZ ;  /* 0x8000001100077210 */ /* 0x000fca0007ffe0ff */
[----:B------:R-:W-:-:S04]  /*0440*/  FADD R7, R7, -1 ;  /* 0xbf80000007077421 */ /* 0x000fc80000000000 */
[----:B------:R-:W-:-:S04]  /*0450*/  FFMA R18, R7, -R18, 0.14084610342979431152 ;  /* 0x3e1039f607127423 */ /* 0x000fc80000000812 */
[----:B------:R-:W-:-:S04]  /*0460*/  FFMA R18, R7, R18, -0.12148627638816833496 ;  /* 0xbdf8cdcc07127423 */ /* 0x000fc80000000012 */
[----:B------:R-:W-:-:S04]  /*0470*/  FFMA R18, R7, R18, 0.13980610668659210205 ;  /* 0x3e0f295507127423 */ /* 0x000fc80000000012 */
[----:B------:R-:W-:-:S04]  /*0480*/  FFMA R18, R7, R18, -0.16684235632419586182 ;  /* 0xbe2ad8b907127423 */ /* 0x000fc80000000012 */
[----:B------:R-:W-:-:S04]  /*0490*/  FFMA R18, R7, R18, 0.20012299716472625732 ;  /* 0x3e4ced0b07127423 */ /* 0x000fc80000000012 */
[----:B------:R-:W-:-:S04]  /*04a0*/  FFMA R18, R7, R18, -0.24999669194221496582 ;  /* 0xbe7fff2207127423 */ /* 0x000fc80000000012 */
[----:B------:R-:W-:-:S04]  /*04b0*/  FFMA R18, R7, R18, 0.33333182334899902344 ;  /* 0x3eaaaa7807127423 */ /* 0x000fc80000000012 */
[C---:B------:R-:W-:Y:S01]  /*04c0*/  FFMA R20, R7.reuse, R18, -0.5 ;  /* 0xbf00000007147423 */ /* 0x040fe20000000012 */
[----:B------:R-:W-:Y:S01]  /*04d0*/  I2FP.F32.S32 R18, R17 ;  /* 0x0000001100127245 */ /* 0x000fe20000201400 */
[----:B------:R-:W-:Y:S02]  /*04e0*/  IMAD.MOV.U32 R17, RZ, RZ, 0x7f800000 ;  /* 0x7f800000ff117424 */ /* 0x000fe400078e00ff */
[C---:B------:R-:W-:Y:S02]  /*04f0*/  FMUL R20, R7.reuse, R20 ;  /* 0x0000001407147220 */ /* 0x040fe40000400000 */
[----:B------:R-:W-:Y:S02]  /*0500*/  FFMA R15, R18, 1.1920928955078125e-07, R15 ;  /* 0x34000000120f7823 */ /* 0x000fe4000000000f */
[----:B------:R-:W-:Y:S01]  /*0510*/  FFMA R20, R7, R20, R7 ;  /* 0x0000001407147223 */ /* 0x000fe20000000007 */
[----:B------:R-:W-:-:S03]  /*0520*/  SHF.L.U32 R7, R13, 0x1, RZ ;  /* 0x000000010d077819 */ /* 0x000fc600000006ff */
[----:B------:R-:W-:Y:S01]  /*0530*/  FFMA R15, R15, 0.69314718246459960938, R20 ;  /* 0x3f3172180f0f7823 */ /* 0x000fe20000000014 */
[C---:B------:R-:W-:Y:S01]  /*0540*/  @P0 FFMA R15, R0.reuse, R17, +INF ;  /* 0x7f800000000f0423 */ /* 0x040fe20000000011 */
[----:B------:R-:W-:Y:S02]  /*0550*/  LOP3.LUT R7, R13, R7, R10, 0x96, !PT ;  /* 0x000000070d077212 */ /* 0x000fe400078e960a */
[----:B------:R-:W-:Y:S01]  /*0560*/  FSETP.NEU.AND P0, PT, R0, RZ, PT ;  /* 0x000000ff0000720b */ /* 0x000fe20003f0d000 */
[----:B------:R-:W-:Y:S01]  /*0570*/  FMUL R15, R15, -2 ;  /* 0xc00000000f0f7820 */ /* 0x000fe20000400000 */
[----:B------:R-:W-:Y:S02]  /*0580*/  IADD3 R10, PT, PT, R12, 0xb0f8a, RZ ;  /* 0x000b0f8a0c0a7810 */ /* 0x000fe40007ffe0ff */
[----:B------:R-:W-:Y:S02]  /*0590*/  LOP3.LUT R17, R7, R16, RZ, 0x3c, !PT ;  /* 0x0000001007117212 */ /* 0x000fe400078e3cff */
[----:B------:R-:W-:Y:S01]  /*05a0*/  FSEL R15, R15, +INF , P0 ;  /* 0x7f8000000f0f7808 */ /* 0x000fe20000000000 */
[----:B------:R0:W-:Y:S01]  /*05b0*/  STG.E.64 desc[UR4][R4.64], R10 ;  /* 0x0000000a04007986 */ /* 0x0001e2000c101b04 */
[----:B------:R-:W-:-:S02]  /*05c0*/  IADD3 R0, PT, PT, R17, R10, RZ ;  /* 0x0000000a11007210 */ /* 0x000fc40007ffe0ff */
[----:B------:R-:W-:Y:S01]  /*05d0*/  IADD3 R7, PT, PT, R15, -0xd000000, RZ ;  /* 0xf30000000f077810 */ /* 0x000fe20007ffe0ff */
[----:B------:R0:W-:Y:S01]  /*05e0*/  STG.E.64 desc[UR4][R4.64+0x10], R16 ;  /* 0x0000101004007986 */ /* 0x0001e2000c101b04 */
[----:B------:R0:W1:Y:S01]  /*05f0*/  MUFU.RSQ R12, R15 ;  /* 0x0000000f000c7308 */ /* 0x0000620000001400 */
[----:B------:R-:W-:Y:S02]  /*0600*/  I2FP.F32.U32 R0, R0 ;  /* 0x0000000000007245 */ /* 0x000fe40000201000 */
[----:B------:R-:W-:Y:S01]  /*0610*/  ISETP.GT.U32.AND P0, PT, R7, 0x727fffff, PT ;  /* 0x727fffff0700780c */ /* 0x000fe20003f04070 */
[----:B------:R-:W-:-:S05]  /*0620*/  HFMA2 R7, -RZ, RZ, 0.1495361328125, 0.0004794597625732421875 ;  /* 0x30c90fdbff077431 */ /* 0x000fca00000001ff */
[----:B------:R-:W-:-:S07]  /*0630*/  FFMA R7, R0, R7, 7.314590599882819788e-10 ;  /* 0x30490fdb00077423 */ /* 0x000fce0000000007 */
[----:B0-----:R-:W-:Y:S05]  /*0640*/  @!P0 BRA `(.L_x_7) ;  /* 0x0000000000108947 */ /* 0x001fea0003800000 */
[----:B------:R-:W-:Y:S02]  /*0650*/  MOV R0, R15 ;  /* 0x0000000f00007202 */ /* 0x000fe40000000f00 */
[----:B------:R-:W-:-:S07]  /*0660*/  MOV R15, 0x680 ;  /* 0x00000680000f7802 */ /* 0x000fce0000000f00 */
[----:B-1---5:R-:W-:Y:S05]  /*0670*/  CALL.REL.NOINC `($__internal_0_$__cuda_sm20_sqrt_rn_f32_slowpath) ;  /* 0x0000000800307944 */ /* 0x022fea0003c00000 */
[----:B------:R-:W-:Y:S05]  /*0680*/  BRA `(.L_x_8) ;  /* 0x0000000000107947 */ /* 0x000fea0003800000 */
.L_x_7:
[----:B-1----:R-:W-:Y:S01]  /*0690*/  FMUL.FTZ R0, R15, R12 ;  /* 0x0000000c0f007220 */ /* 0x002fe20000410000 */
[----:B------:R-:W-:-:S03]  /*06a0*/  FMUL.FTZ R12, R12, 0.5 ;  /* 0x3f0000000c0c7820 */ /* 0x000fc60000410000 */
[----:B------:R-:W-:-:S04]  /*06b0*/  FFMA R15, -R0, R0, R15 ;  /* 0x00000000000f7223 */ /* 0x000fc8000000010f */
[----:B------:R-:W-:-:S07]  /*06c0*/  FFMA R0, R15, R12, R0 ;  /* 0x0000000c0f007223 */ /* 0x000fce0000000000 */
.L_x_8:
[----:B------:R-:W-:Y:S05]  /*06d0*/  BSYNC.RECONVERGENT B1 ;  /* 0x0000000000017941 */ /* 0x000fea0003800200 */
.L_x_6:
[----:B------:R-:W-:Y:S01]  /*06e0*/  FMUL.RZ R8, R7, 0.15915493667125701904 ;  /* 0x3e22f98307087820 */ /* 0x000fe2000040c000 */
[----:B------:R-:W-:-:S03]  /*06f0*/  IMAD.MOV.U32 R11, RZ, RZ, 0x1 ;  /* 0x00000001ff0b7424 */ /* 0x000fc600078e00ff */
[----:B------:R-:W0:Y:S02]  /*0700*/  MUFU.COS R7, R8 ;  /* 0x0000000800077308 */ /* 0x000e240000000000 */
[----:B------:R1:W-:Y:S01]  /*0710*/  STG.E desc[UR4][R4.64+0x18], R11 ;  /* 0x0000180b04007986 */ /* 0x0003e2000c101904 */
[----:B0-----:R-:W-:-:S05]  /*0720*/  FMUL R9, R7, R0 ;  /* 0x0000000007097220 */ /* 0x001fca0000400000 */
[----:B------:R-:W0:Y:S01]  /*0730*/  MUFU.SIN R7, R8 ;  /* 0x0000000800077308 */ /* 0x000e220000000400 */
[----:B------:R1:W-:Y:S01]  /*0740*/  STG.E desc[UR4][R4.64+0x20], R9 ;  /* 0x0000200904007986 */ /* 0x0003e2000c101904 */
[----:B0-----:R-:W-:Y:S01]  /*0750*/  FMUL R0, R7, R0 ;  /* 0x0000000007007220 */ /* 0x001fe20000400000 */
[----:B-1----:R-:W-:Y:S06]  /*0760*/  BRA `(.L_x_9) ;  /* 0x0000000000087947 */ /* 0x002fec0003800000 */
.L_x_5:
[----:B------:R0:W5:Y:S04]  /*0770*/  LDG.E R0, desc[UR4][R4.64+0x20] ;  /* 0x0000200404007981 */ /* 0x000168000c1e1900 */
[----:B------:R0:W-:Y:S02]  /*0780*/  STG.E desc[UR4][R4.64+0x18], RZ ;  /* 0x000018ff04007986 */ /* 0x0001e4000c101904 */
.L_x_9:
[----:B------:R-:W-:Y:S05]  /*0790*/  BSYNC.RECONVERGENT B0 ;  /* 0x0000000000007941 */ /* 0x000fea0003800200 */
.L_x_4:
[----:B------:R-:W0:Y:S02]  /*07a0*/  LDC.64 R8, c[0x0][0x380] ;  /* 0x0000e000ff087b82 */ /* 0x000e240000000a00 */
[----:B0-----:R-:W2:Y:S01]  /*07b0*/  LDG.E.64 R4, desc[UR4][R8.64+0x40] ;  /* 0x0000400408047981 */ /* 0x001ea2000c1e1b00 */
[----:B-----5:R-:W-:-:S04]  /*07c0*/  FFMA R3, R14, R0, R3 ;  /* 0x000000000e037223 */ /* 0x020fc80000000003 */
[----:B------:R-:W-:Y:S01]  /*07d0*/  FMUL R3, R6, R3 ;  /* 0x0000000306037220 */ /* 0x000fe20000400000 */
[----:B--2---:R-:W-:-:S05]  /*07e0*/  IMAD.WIDE R4, R2, 0x4, R4 ;  /* 0x0000000402047825 */ /* 0x004fca00078e0204 */
[----:B------:R-:W-:Y:S01]  /*07f0*/  STG.E desc[UR4][R4.64], R3 ;  /* 0x0000000304007986 */ /* 0x000fe2000c101904 */
[----:B------:R-:W-:Y:S05]  /*0800*/  EXIT ;  /* 0x000000000000794d */ /* 0x000fea0003800000 */
.L_x_0:
        /* <DEDUP_REMOVED lines=14> */
.L_x_11:
[----:B------:R-:W-:Y:S01]  /*08f0*/  MOV R14, R0 ;  /* 0x00000000000e7202 */ /* 0x000fe20000000f00 */
[----:B------:R-:W-:Y:S06]  /*0900*/  BRA `(.L_x_12) ;  /* 0x0000000000107947 */ /* 0x000fec0003800000 */
.L_x_10:
[----:B-1----:R-:W-:Y:S01]  /*0910*/  FMUL.FTZ R5, R0, R7 ;  /* 0x0000000700057220 */ /* 0x002fe20000410000 */
[----:B------:R-:W-:-:S03]  /*0920*/  FMUL.FTZ R7, R7, 0.5 ;  /* 0x3f00000007077820 */ /* 0x000fc60000410000 */
[----:B------:R-:W-:-:S04]  /*0930*/  FFMA R0, -R5, R5, R0 ;  /* 0x0000000505007223 */ /* 0x000fc80000000100 */
[----:B------:R-:W-:-:S07]  /*0940*/  FFMA R14, R0, R7, R5 ;  /* 0x00000007000e7223 */ /* 0x000fce0000000005 */
.L_x_12:
        /* <DEDUP_REMOVED lines=43> */
[----:B------:R-:W-:Y:S02]  /*0c00*/  I2FP.F32.S32 R18, R17 ;  /* 0x0000001100127245 */ /* 0x000fe40000201400 */
[----:B------:R-:W-:Y:S01]  /*0c10*/  MOV R17, 0x7f800000 ;  /* 0x7f80000000117802 */ /* 0x000fe20000000f00 */
[C---:B------:R-:W-:Y:S02]  /*0c20*/  FMUL R20, R7.reuse, R20 ;  /* 0x0000001407147220 */ /* 0x040fe40000400000 */
[----:B------:R-:W-:Y:S02]  /*0c30*/  FFMA R15, R18, 1.1920928955078125e-07, R15 ;  /* 0x34000000120f7823 */ /* 0x000fe4000000000f */
[----:B------:R-:W-:Y:S01]  /*0c40*/  FFMA R20, R7, R20, R7 ;  /* 0x0000001407147223 */ /* 0x000fe20000000007 */
[----:B------:R-:W-:-:S03]  /*0c50*/  SHF.L.U32 R7, R13, 0x1, RZ ;  /* 0x000000010d077819 */ /* 0x000fc600000006ff */
[----:B------:R-:W-:Y:S01]  /*0c60*/  FFMA R15, R15, 0.69314718246459960938, R20 ;  /* 0x3f3172180f0f7823 */ /* 0x000fe20000000014 */
[----:B------:R-:W-:Y:S01]  /*0c70*/  @P0 FFMA R15, R0, R17, +INF ;  /* 0x7f800000000f0423 */ /* 0x000fe20000000011 */
[----:B------:R-:W-:Y:S01]  /*0c80*/  LOP3.LUT R7, R13, R7, R10, 0x96, !PT ;  /* 0x000000070d077212 */ /* 0x000fe200078e960a */
[----:B------:R-:W-:Y:S01]  /*0c90*/  VIADD R10, R12, 0xb0f8a ;  /* 0x000b0f8a0c0a7836 */ /* 0x000fe20000000000 */
[----:B------:R-:W-:Y:S01]  /*0ca0*/  FSETP.NEU.AND P0, PT, R0, RZ, PT ;  /* 0x000000ff0000720b */ /* 0x000fe20003f0d000 */
[----:B------:R-:W-:Y:S01]  /*0cb0*/  FMUL R15, R15, -2 ;  /* 0xc00000000f0f7820 */ /* 0x000fe20000400000 */
[----:B------:R-:W-:Y:S02]  /*0cc0*/  LOP3.LUT R17, R7, R16, RZ, 0x3c, !PT ;  /* 0x0000001007117212 */ /* 0x000fe400078e3cff */
[----:B------:R0:W-:Y:S02]  /*0cd0*/  STG.E.64 desc[UR4][R4.64], R10 ;  /* 0x0000000a04007986 */ /* 0x0001e4000c101b04 */
[----:B------:R-:W-:-:S02]  /*0ce0*/  FSEL R15, R15, +INF , P0 ;  /* 0x7f8000000f0f7808 */ /* 0x000fc40000000000 */
[----:B------:R0:W-:Y:S01]  /*0cf0*/  STG.E.64 desc[UR4][R4.64+0x10], R16 ;  /* 0x0000101004007986 */ /* 0x0001e2000c101b04 */
[----:B------:R-:W-:Y:S01]  /*0d00*/  IADD3 R0, PT, PT, R17, R10, RZ ;  /* 0x0000000a11007210 */ /* 0x000fe20007ffe0ff */
[----:B------:R0:W1:Y:S01]  /*0d10*/  MUFU.RSQ R12, R15 ;  /* 0x0000000f000c7308 */ /* 0x0000620000001400 */
[----:B------:R-:W-:Y:S02]  /*0d20*/  IADD3 R7, PT, PT, R15, -0xd000000, RZ ;  /* 0xf30000000f077810 */ /* 0x000fe40007ffe0ff */
[----:B------:R-:W-:Y:S02]  /*0d30*/  I2FP.F32.U32 R0, R0 ;  /* 0x0000000000007245 */ /* 0x000fe40000201000 */
[----:B------:R-:W-:Y:S01]  /*0d40*/  ISETP.GT.U32.AND P0, PT, R7, 0x727fffff, PT ;  /* 0x727fffff0700780c */ /* 0x000fe20003f04070 */
[----:B------:R-:W-:-:S05]  /*0d50*/  HFMA2 R7, -RZ, RZ, 0.1495361328125, 0.0004794597625732421875 ;  /* 0x30c90fdbff077431 */ /* 0x000fca00000001ff */
[----:B------:R-:W-:-:S07]  /*0d60*/  FFMA R7, R0, R7, 7.314590599882819788e-10 ;  /* 0x30490fdb00077423 */ /* 0x000fce0000000007 */
[----:B01----:R-:W-:Y:S05]  /*0d70*/  @!P0 BRA `(.L_x_16) ;  /* 0x0000000000108947 */ /* 0x003fea0003800000 */
[----:B------:R-:W-:Y:S02]  /*0d80*/  MOV R0, R15 ;  /* 0x0000000f00007202 */ /* 0x000fe40000000f00 */
[----:B------:R-:W-:-:S07]  /*0d90*/  MOV R15, 0xdb0 ;  /* 0x00000db0000f7802 */ /* 0x000fce0000000f00 */
[----:B-----5:R-:W-:Y:S05]  /*0da0*/  CALL.REL.NOINC `($__internal_0_$__cuda_sm20_sqrt_rn_f32_slowpath) ;  /* 0x0000000000647944 */ /* 0x020fea0003c00000 */
[----:B------:R-:W-:Y:S05]  /*0db0*/  BRA `(.L_x_17) ;  /* 0x0000000000107947 */ /* 0x000fea0003800000 */
.L_x_16:
[----:B------:R-:W-:Y:S01]  /*0dc0*/  FMUL.FTZ R0, R15, R12 ;  /* 0x0000000c0f007220 */ /* 0x000fe20000410000 */
[----:B------:R-:W-:-:S03]  /*0dd0*/  FMUL.FTZ R12, R12, 0.5 ;  /* 0x3f0000000c0c7820 */ /* 0x000fc60000410000 */
[----:B------:R-:W-:-:S04]  /*0de0*/  FFMA R15, -R0, R0, R15 ;  /* 0x00000000000f7223 */ /* 0x000fc8000000010f */
[----:B------:R-:W-:-:S07]  /*0df0*/  FFMA R0, R15, R12, R0 ;  /* 0x0000000c0f007223 */ /* 0x000fce0000000000 */
.L_x_17:
[----:B------:R-:W-:Y:S05]  /*0e00*/  BSYNC.RECONVERGENT B1 ;  /* 0x0000000000017941 */ /* 0x000fea0003800200 */
.L_x_15:
[----:B------:R-:W-:Y:S01]  /*0e10*/  FMUL.RZ R8, R7, 0.15915493667125701904 ;  /* 0x3e22f98307087820 */ /* 0x000fe2000040c000 */
[----:B------:R-:W-:-:S03]  /*0e20*/  MOV R11, 0x1 ;  /* 0x00000001000b7802 */ /* 0x000fc60000000f00 */
[----:B------:R-:W0:Y:S02]  /*0e30*/  MUFU.COS R7, R8 ;  /* 0x0000000800077308 */ /* 0x000e240000000000 */
[----:B------:R1:W-:Y:S01]  /*0e40*/  STG.E desc[UR4][R4.64+0x18], R11 ;  /* 0x0000180b04007986 */ /* 0x0003e2000c101904 */
[----:B0-----:R-:W-:-:S05]  /*0e50*/  FMUL R9, R7, R0 ;  /* 0x0000000007097220 */ /* 0x001fca0000400000 */
[----:B------:R-:W0:Y:S01]  /*0e60*/  MUFU.SIN R7, R8 ;  /* 0x0000000800077308 */ /* 0x000e220000000400 */
[----:B------:R1:W-:Y:S01]  /*0e70*/  STG.E desc[UR4][R4.64+0x20], R9 ;  /* 0x0000200904007986 */ /* 0x0003e2000c101904 */
[----:B0-----:R-:W-:Y:S01]  /*0e80*/  FMUL R0, R7, R0 ;  /* 0x0000000007007220 */ /* 0x001fe20000400000 */
[----:B-1----:R-:W-:Y:S06]  /*0e90*/  BRA `(.L_x_18) ;  /* 0x0000000000087947 */ /* 0x002fec0003800000 */
.L_x_14:
[----:B------:R0:W5:Y:S04]  /*0ea0*/  LDG.E R0, desc[UR4][R4.64+0x20] ;  /* 0x0000200404007981 */ /* 0x000168000c1e1900 */
[----:B------:R0:W-:Y:S02]  /*0eb0*/  STG.E desc[UR4][R4.64+0x18], RZ ;  /* 0x000018ff04007986 */ /* 0x0001e4000c101904 */
.L_x_18:
[----:B------:R-:W-:Y:S05]  /*0ec0*/  BSYNC.RECONVERGENT B0 ;  /* 0x0000000000007941 */ /* 0x000fea0003800200 */
.L_x_13:
[----:B------:R-:W0:Y:S02]  /*0ed0*/  LDC.64 R8, c[0x0][0x380] ;  /* 0x0000e000ff087b82 */ /* 0x000e240000000a00 */
[----:B0-----:R-:W2:Y:S01]  /*0ee0*/  LDG.E.64 R4, desc[UR4][R8.64+0x38] ;  /* 0x0000380408047981 */ /* 0x001ea2000c1e1b00 */
[----:B-----5:R-:W-:-:S04]  /*0ef0*/  FFMA R3, R14, R0, R3 ;  /* 0x000000000e037223 */ /* 0x020fc80000000003 */
[----:B------:R-:W-:Y:S01]  /*0f00*/  FMUL R3, R6, R3 ;  /* 0x0000000306037220 */ /* 0x000fe20000400000 */
[----:B--2---:R-:W-:-:S05]  /*0f10*/  IMAD.WIDE R4, R2, 0x4, R4 ;  /* 0x0000000402047825 */ /* 0x004fca00078e0204 */
[----:B------:R-:W-:Y:S01]  /*0f20*/  STG.E desc[UR4][R4.64], R3 ;  /* 0x0000000304007986 */ /* 0x000fe2000c101904 */
[----:B------:R-:W-:Y:S05]  /*0f30*/  EXIT ;  /* 0x000000000000794d */ /* 0x000fea0003800000 */
        .weak           $__internal_0_$__cuda_sm20_sqrt_rn_f32_slowpath
        .type           $__internal_0_$__cuda_sm20_sqrt_rn_f32_slowpath,@function
        .size           $__internal_0_$__cuda_sm20_sqrt_rn_f32_slowpath,(.L_x_30 - $__internal_0_$__cuda_sm20_sqrt_rn_f32_slowpath)
$__internal_0_$__cuda_sm20_sqrt_rn_f32_slowpath:
[----:B------:R-:W-:-:S13]  /*0f40*/  LOP3.LUT P0, RZ, R0, 0x7fffffff, RZ, 0xc0, !PT ;  /* 0x7fffffff00ff7812 */ /* 0x000fda000780c0ff */
[----:B------:R-:W-:Y:S01]  /*0f50*/  @!P0 IMAD.MOV.U32 R8, RZ, RZ, R0 ;  /* 0x000000ffff088224 */ /* 0x000fe200078e0000 */
[----:B------:R-:W-:Y:S06]  /*0f60*/  @!P0 BRA `(.L_x_19) ;  /* 0x0000000000408947 */ /* 0x000fec0003800000 */
[----:B------:R-:W-:-:S13]  /*0f70*/  FSETP.GEU.FTZ.AND P0, PT, R0, RZ, PT ;  /* 0x000000ff0000720b */ /* 0x000fda0003f1e000 */
[----:B------:R-:W-:Y:S01]  /*0f80*/  @!P0 MOV R8, 0x7fffffff ;  /* 0x7fffffff00088802 */ /* 0x000fe20000000f00 */
[----:B------:R-:W-:Y:S06]  /*0f90*/  @!P0 BRA `(.L_x_19) ;  /* 0x0000000000348947 */ /* 0x000fec0003800000 */
[----:B------:R-:W-:-:S13]  /*0fa0*/  FSETP.GTU.FTZ.AND P0, PT, |R0|, +INF , PT ;  /* 0x7f8000000000780b */ /* 0x000fda0003f1c200 */
[----:B------:R-:W-:Y:S01]  /*0fb0*/  @P0 FADD.FTZ R8, R0, 1 ;  /* 0x3f80000000080421 */ /* 0x000fe20000010000 */
[----:B------:R-:W-:Y:S06]  /*0fc0*/  @P0 BRA `(.L_x_19) ;  /* 0x0000000000280947 */ /* 0x000fec0003800000 */
[----:B------:R-:W-:-:S13]  /*0fd0*/  FSETP.NEU.FTZ.AND P0, PT, |R0|, +INF , PT ;  /* 0x7f8000000000780b */ /* 0x000fda0003f1d200 */
[----:B------:R-:W-:-:S04]  /*0fe0*/  @P0 FFMA R10, R0, 1.84467440737095516160e+19, RZ ;  /* 0x5f800000000a0823 */ /* 0x000fc800000000ff */
[----:B------:R-:W0:Y:S02]  /*0ff0*/  @P0 MUFU.RSQ R11, R10 ;  /* 0x0000000a000b0308 */ /* 0x000e240000001400 */
[----:B0-----:R-:W-:Y:S01]  /*1000*/  @P0 FMUL.FTZ R13, R10, R11 ;  /* 0x0000000b0a0d0220 */ /* 0x001fe20000410000 */
[----:B------:R-:W-:-:S03]  /*1010*/  @P0 FMUL.FTZ R11, R11, 0.5 ;  /* 0x3f0000000b0b0820 */ /* 0x000fc60000410000 */
[----:B------:R-:W-:-:S04]  /*1020*/  @P0 FADD.FTZ R8, -R13, -RZ ;  /* 0x800000ff0d080221 */ /* 0x000fc80000010100 */
[----:B------:R-:W-:Y:S01]  /*1030*/  @P0 FFMA R12, R13, R8, R10 ;  /* 0x000000080d0c0223 */ /* 0x000fe2000000000a */
[----:B------:R-:W-:-:S03]  /*1040*/  @!P0 MOV R8, R0 ;  /* 0x0000000000088202 */ /* 0x000fc60000000f00 */
[----:B------:R-:W-:-:S04]  /*1050*/  @P0 FFMA R11, R12, R11, R13 ;  /* 0x0000000b0c0b0223 */ /* 0x000fc8000000000d */
[----:B------:R-:W-:-:S07]  /*1060*/  @P0 FMUL.FTZ R8, R11, 2.3283064365386962891e-10 ;  /* 0x2f8000000b080820 */ /* 0x000fce0000410000 */
.L_x_19:
[----:B------:R-:W-:Y:S01]  /*1070*/  HFMA2 R11, -RZ, RZ, 0, 0 ;  /* 0x00000000ff0b7431 */ /* 0x000fe200000001ff */
[----:B------:R-:W-:Y:S02]  /*1080*/  MOV R10, R15 ;  /* 0x0000000f000a7202 */ /* 0x000fe40000000f00 */
[----:B------:R-:W-:Y:S02]  /*1090*/  MOV R0, R8 ;  /* 0x0000000800007202 */ /* 0x000fe40000000f00 */
[----:B------:R-:W-:Y:S05]  /*10a0*/  RET.REL.NODEC R10 `(_Z6KernelP7SimPlan) ;  /* 0xffffffec0ad47950 */ /* 0x000fea0003c3ffff */
.L_x_20:
[----:B------:R-:W-:-:S00]  /*10b0*/  BRA `(.L_x_20) ;  /* 0xfffffffc00fc7947 */ /* 0x000fc0000383ffff */
[----:B------:R-:W-:-:S00]  /*10c0*/  NOP ;  /* 0x0000000000007918 */ /* 0x000fc00000000000 */
        /* <DEDUP_REMOVED lines=11> */
.L_x_30:


//--------------------- .text._Z14initializePRNGP7SimPlan --------------------------
	.section	.text._Z14initializePRNGP7SimPlan,"ax",@progbits
	.align	128
        .global         _Z14initializePRNGP7SimPlan
        .type           _Z14initializePRNGP7SimPlan,@function
        .size           _Z14initializePRNGP7SimPlan,(.L_x_32 - _Z14initializePRNGP7SimPlan)
        .other          _Z14initializePRNGP7SimPlan,@"STO_CUDA_ENTRY STV_DEFAULT"
_Z14initializePRNGP7SimPlan:
.text._Z14initializePRNGP7SimPlan:
        /* <DEDUP_REMOVED lines=10> */
[----:B------:R-:W2:Y:S04]  /*00a0*/  LDG.E R0, desc[UR4][R2.64+0x24] ;  /* 0x0000240402007981 */ /* 0x000ea8000c1e1900 */
[----:B------:R-:W3:Y:S01]  /*00b0*/  LDG.E.64 R6, desc[UR4][R2.64+0x48] ;  /* 0x0000480402067981 */ /* 0x000ee2000c1e1b00 */
[----:B------:R-:W-:Y:S01]  /*00c0*/  IMAD.MOV.U32 R9, RZ, RZ, -0x75bd8fc ;  /* 0xf8a42704ff097424 */ /* 0x000fe200078e00ff */
[C---:B------:R-:W-:Y:S01]  /*00d0*/  ISETP.NE.AND P0, PT, R13.reuse, RZ, PT ;  /* 0x000000ff0d00720c */ /* 0x040fe20003f05270 */
[----:B------:R-:W-:Y:S01]  /*00e0*/  IMAD.MOV.U32 R10, RZ, RZ, -0x23270784 ;  /* 0xdcd8f87cff0a7424 */ /* 0x000fe200078e00ff */
[----:B------:R-:W-:Y:S01]  /*00f0*/  BSSY.RECONVERGENT B0, `(.L_x_21) ;  /* 0x00000dc000007945 */ /* 0x000fe20003800200 */
[----:B--2---:R-:W-:Y:S01]  /*0100*/  LOP3.LUT R0, R0, 0xaad26b49, RZ, 0x3c, !PT ;  /* 0xaad26b4900007812 */ /* 0x004fe200078e3cff */
[----:B---3--:R-:W-:-:S04]  /*0110*/  IMAD.WIDE R6, R13, 0x30, R6 ;  /* 0x000000300d067825 */ /* 0x008fc800078e0206 */
[----:B------:R-:W-:-:S04]  /*0120*/  IMAD R0, R0, 0x4182bed5, RZ ;  /* 0x4182bed500007824 */ /* 0x000fc800078e02ff */
[C---:B------:R-:W-:Y:S01]  /*0130*/  VIADD R4, R0.reuse, 0xd9f6dc18 ;  /* 0xd9f6dc1800047836 */ /* 0x040fe20000000000 */
[C---:B------:R-:W-:Y:S01]  /*0140*/  LOP3.LUT R8, R0.reuse, 0x159a55e5, RZ, 0x3c, !PT ;  /* 0x159a55e500087812 */ /* 0x040fe200078e3cff */
[C---:B------:R-:W-:Y:S02]  /*0150*/  VIADD R5, R0.reuse, 0x75bcd15 ;  /* 0x075bcd1500057836 */ /* 0x040fe40000000000 */
[----:B------:R-:W-:Y:S02]  /*0160*/  VIADD R11, R0, 0x583f19 ;  /* 0x00583f19000b7836 */ /* 0x000fe40000000000 */
[----:B------:R0:W-:Y:S04]  /*0170*/  STG.E.64 desc[UR4][R6.64+0x8], R8 ;  /* 0x0000080806007986 */ /* 0x0001e8000c101b04 */
[----:B------:R0:W-:Y:S04]  /*0180*/  STG.E.64 desc[UR4][R6.64], R4 ;  /* 0x0000000406007986 */ /* 0x0001e8000c101b04 */
[----:B------:R0:W-:Y:S01]  /*0190*/  STG.E.64 desc[UR4][R6.64+0x10], R10 ;  /* 0x0000100a06007986 */ /* 0x0001e2000c101b04 */
[----:B------:R-:W-:Y:S05]  /*01a0*/  @!P0 BRA `(.L_x_22) ;  /* 0x0000000c00408947 */ /* 0x000fea0003800000 */
[----:B------:R-:W-:Y:S01]  /*01b0*/  SHF.R.S32.HI R0, RZ, 0x1f, R13 ;  /* 0x0000001fff007819 */ /* 0x000fe2000001140d */
[----:B------:R-:W-:-:S07]  /*01c0*/  IMAD.MOV.U32 R12, RZ, RZ, RZ ;  /* 0x000000ffff0c7224 */ /* 0x000fce00078e00ff */
.L_x_28:
[----:B-1----:R-:W-:Y:S01]  /*01d0*/  LOP3.LUT R2, R13, 0x3, RZ, 0xc0, !PT ;  /* 0x000000030d027812 */ /* 0x002fe200078ec0ff */
[----:B------:R-:W-:Y:S03]  /*01e0*/  BSSY.RECONVERGENT B1, `(.L_x_23) ;  /* 0x00000c6000017945 */ /* 0x000fe60003800200 */
[----:B------:R-:W-:-:S04]  /*01f0*/  ISETP.NE.U32.AND P0, PT, R2, RZ, PT ;  /* 0x000000ff0200720c */ /* 0x000fc80003f05070 */
[----:B------:R-:W-:-:S13]  /*0200*/  ISETP.NE.AND.EX P0, PT, RZ, RZ, PT, P0 ;  /* 0x000000ffff00720c */ /* 0x000fda0003f05300 */
[----:B------:R-:W-:Y:S05]  /*0210*/  @!P0 BRA `(.L_x_24) ;  /* 0x0000000c00088947 */ /* 0x000fea0003800000 */
[----:B0-----:R-:W0:Y:S01]  /*0220*/  LDC.64 R8, c[0x4][RZ] ;  /* 0x01000000ff087b82 */ /* 0x001e220000000a00 */
[----:B------:R-:W-:Y:S02]  /*0230*/  IMAD.MOV.U32 R14, RZ, RZ, RZ ;  /* 0x000000ffff0e7224 */ /* 0x000fe400078e00ff */
[----:B0-----:R-:W-:-:S07]  /*0240*/  IMAD.WIDE.U32 R8, R12, 0xc80, R8 ;  /* 0x00000c800c087825 */ /* 0x001fce00078e0008 */
.L_x_27:
[----:B-1----:R-:W-:Y:S01]  /*0250*/  IMAD.MOV.U32 R15, RZ, RZ, RZ ;  /* 0x000000ffff0f7224 */ /* 0x002fe200078e00ff */
[----:B------:R-:W-:Y:S01]  /*0260*/  CS2R R2, SRZ ;  /* 0x0000000000027805 */ /* 0x000fe2000001ff00 */
[----:B------:R-:W-:Y:S01]  /*0270*/  IMAD.MOV.U32 R17, RZ, RZ, RZ ;  /* 0x000000ffff117224 */ /* 0x000fe200078e00ff */
[----:B------:R-:W-:-:S07]  /*0280*/  CS2R R4, SRZ ;  /* 0x0000000000047805 */ /* 0x000fce000001ff00 */
.L_x_26:
[----:B------:R-:W-:-:S05]  /*0290*/  IMAD.WIDE.U32 R10, R17, 0x4, R6 ;  /* 0x00000004110a7825 */ /* 0x000fca00078e0006 */
[----:B------:R0:W5:Y:S01]  /*02a0*/  LDG.E R16, desc[UR4][R10.64+0x4] ;  /* 0x000004040a107981 */ /* 0x000162000c1e1900 */
[----:B------:R-:W-:-:S07]  /*02b0*/  IMAD.MOV.U32 R19, RZ, RZ, RZ ;  /* 0x000000ffff137224 */ /* 0x000fce00078e00ff */
.L_x_25:
[----:B-----5:R-:W-:Y:S01]  /*02c0*/  SHF.R.U32.HI R24, RZ, R19, R16 ;  /* 0x00000013ff187219 */ /* 0x020fe20000011610 */
[----:B0-----:R-:W-:-:S03]  /*02d0*/  IMAD.SHL.U32 R10, R17, 0x20, RZ ;  /* 0x00000020110a7824 */ /* 0x001fc600078e00ff */
[----:B------:R-:W-:Y:S01]  /*02e0*/  LOP3.LUT R11, R24, 0x1, RZ, 0xc0, !PT ;  /* 0x00000001180b7812 */ /* 0x000fe200078ec0ff */
[----:B------:R-:W-:-:S03]  /*02f0*/  IMAD.IADD R10, R10, 0x1, R19 ;  /* 0x000000010a0a7824 */ /* 0x000fc600078e0213 */
[----:B------:R-:W-:Y:S01]  /*0300*/  ISETP.NE.U32.AND P0, PT, R11, 0x1, PT ;  /* 0x000000010b00780c */ /* 0x000fe20003f05070 */
[----:B------:R-:W-:-:S03]  /*0310*/  IMAD R11, R10, 0x5, RZ ;  /* 0x000000050a0b7824 */ /* 0x000fc600078e02ff */
[----:B------:R-:W-:Y:S01]  /*0320*/  R2P PR, R24, 0x7e ;  /* 0x0000007e18007804 */ /* 0x000fe20000000000 */
[----:B------:R-:W-:-:S08]  /*0330*/  IMAD.WIDE.U32 R10, R11, 0x4, R8 ;  /* 0x000000040b0a7825 */ /* 0x000fd000078e0008 */
[----:B------:R-:W2:Y:S04]  /*0340*/  @!P0 LDG.E R18, desc[UR4][R10.64] ;  /* 0x000000040a128981 */ /* 0x000ea8000c1e1900 */
[----:B------:R-:W3:Y:S04]  /*0350*/  @!P0 LDG.E R20, desc[UR4][R10.64+0x10] ;  /* 0x000010040a148981 */ /* 0x000ee8000c1e1900 */
[----:B------:R-:W4:Y:S04]  /*0360*/  @P1 LDG.E R22, desc[UR4][R10.64+0x14] ;  /* 0x000014040a161981 */ /* 0x000f28000c1e1900 */
[----:B------:R-:W4:Y:S04]  /*0370*/  @P2 LDG.E R26, desc[UR4][R10.64+0x28] ;  /* 0x000028040a1a2981 */ /* 0x000f28000c1e1900 */
[----:B------:R-:W4:Y:S04]  /*0380*/  @!P0 LDG.E R21, desc[UR4][R10.64+0x4] ;  /* 0x000004040a158981 */ /* 0x000f28000c1e1900 */
[----:B------:R-:W4:Y:S04]  /*0390*/  @!P0 LDG.E R23, desc[UR4][R10.64+0xc] ;  /* 0x00000c040a178981 */ /* 0x000f28000c1e1900 */
[----:B------:R-:W4:Y:S04]  /*03a0*/  @P1 LDG.E R25, desc[UR4][R10.64+0x18] ;  /* 0x000018040a191981 */ /* 0x000f28000c1e1900 */
[----:B------:R-:W4:Y:S04]  /*03b0*/  @P3 LDG.E R28, desc[UR4][R10.64+0x3c] ;  /* 0x00003c040a1c3981 */ /* 0x000f28000c1e1900 */
[----:B------:R-:W4:Y:S01]  /*03c0*/  @P6 LDG.E R27, desc[UR4][R10.64+0x7c] ;  /* 0x00007c040a1b6981 */ /* 0x000f22000c1e1900 */
[----:B--2---:R-:W-:-:S03]  /*03d0*/  @!P0 LOP3.LUT R15, R15, R18, RZ, 0x3c, !PT ;  /* 0x000000120f0f8212 */ /* 0x004fc600078e3cff */
[----:B------:R-:W2:Y:S01]  /*03e0*/  @!P0 LDG.E R18, desc[UR4][R10.64+0x8] ;  /* 0x000008040a128981 */ /* 0x000ea2000c1e1900 */
[----:B---3--:R-:W-:-:S03]  /*03f0*/  @!P0 LOP3.LUT R3, R3, R20, RZ, 0x3c, !PT ;  /* 0x0000001403038212 */ /* 0x008fc600078e3cff */
[----:B------:R-:W3:Y:S01]  /*0400*/  @P1 LDG.E R20, desc[UR4][R10.64+0x24] ;  /* 0x000024040a141981 */ /* 0x000ee2000c1e1900 */
[----:B----4-:R-:W-:-:S03]  /*0410*/  @P1 LOP3.LUT R15, R15, R22, RZ, 0x3c, !PT ;  /* 0x000000160f0f1212 */ /* 0x010fc600078e3cff */
[----:B------:R-:W4:Y:S01]  /*0420*/  @P2 LDG.E R22, desc[UR4][R10.64+0x38] ;  /* 0x000038040a162981 */ /* 0x000f22000c1e1900 */
[----:B------:R-:W-:-:S03]  /*0430*/  @P2 LOP3.LUT R15, R15, R26, RZ, 0x3c, !PT ;  /* 0x0000001a0f0f2212 */ /* 0x000fc600078e3cff */
[----:B------:R-:W4:Y:S01]  /*0440*/  @P4 LDG.E R26, desc[UR4][R10.64+0x50] ;  /* 0x000050040a1a4981 */ /* 0x000f22000c1e1900 */
[----:B------:R-:W-:-:S03]  /*0450*/  @!P0 LOP3.LUT R4, R4, R21, RZ, 0x3c, !PT ;  /* 0x0000001504048212 */ /* 0x000fc600078e3cff */
[----:B------:R-:W4:Y:S01]  /*0460*/  @P1 LDG.E R21, desc[UR4][R10.64+0x20] ;  /* 0x000020040a151981 */ /* 0x000f22000c1e1900 */
[----:B------:R-:W-:-:S03]  /*0470*/  @!P0 LOP3.LUT R2, R2, R23, RZ, 0x3c, !PT ;  /* 0x0000001702028212 */ /* 0x000fc600078e3cff */
[----:B------:R-:W4:Y:S01]  /*0480*/  @P2 LDG.E R23, desc[UR4][R10.64+0x2c] ;  /* 0x00002c040a172981 */ /* 0x000f22000c1e1900 */
[----:B------:R-:W-:-:S03]  /*0490*/  @P1 LOP3.LUT R4, R4, R25, RZ, 0x3c, !PT ;  /* 0x0000001904041212 */ /* 0x000fc600078e3cff */
[----:B------:R-:W4:Y:S01]  /*04a0*/  @P2 LDG.E R25, desc[UR4][R10.64+0x34] ;  /* 0x000034040a192981 */ /* 0x000f22000c1e1900 */
[----:B--2---:R-:W-:-:S03]  /*04b0*/  @!P0 LOP3.LUT R5, R5, R18, RZ, 0x3c, !PT ;  /* 0x0000001205058212 */ /* 0x004fc600078e3cff */
[----:B------:R-:W2:Y:S01]  /*04c0*/  @P1 LDG.E R18, desc[UR4][R10.64+0x1c] ;  /* 0x00001c040a121981 */ /* 0x000ea2000c1e1900 */
[----:B---3--:R-:W-:-:S03]  /*04d0*/  @P1 LOP3.LUT R3, R3, R20, RZ, 0x3c, !PT ;  /* 0x0000001403031212 */ /* 0x008fc600078e3cff */
[----:B------:R-:W3:Y:S01]  /*04e0*/  @P2 LDG.E R20, desc[UR4][R10.64+0x30] ;  /* 0x000030040a142981 */ /* 0x000ee2000c1e1900 */
[----:B----4-:R-:W-:-:S03]  /*04f0*/  @P2 LOP3.LUT R3, R3, R22, RZ, 0x3c, !PT ;  /* 0x0000001603032212 */ /* 0x010fc600078e3cff */
[----:B------:R-:W4:Y:S01]  /*0500*/  @P3 LDG.E R22, desc[UR4][R10.64+0x4c] ;  /* 0x00004c040a163981 */ /* 0x000f22000c1e1900 */
[----:B------:R-:W-:-:S04]  /*0510*/  @P3 LOP3.LUT R15, R15, R28, RZ, 0x3c, !PT ;  /* 0x0000001c0f0f3212 */ /* 0x000fc800078e3cff */
[----:B------:R-:W-:Y:S02]  /*0520*/  @P4 LOP3.LUT R15, R15, R26, RZ, 0x3c, !PT ;  /* 0x0000001a0f0f4212 */ /* 0x000fe400078e3cff */
[----:B------:R-:W-:Y:S01]  /*0530*/  @P1 LOP3.LUT R2, R2, R21, RZ, 0x3c, !PT ;  /* 0x0000001502021212 */ /* 0x000fe200078e3cff */
[----:B------:R-:W4:Y:S04]  /*0540*/  @P5 LDG.E R26, desc[UR4][R10.64+0x64] ;  /* 0x000064040a1a5981 */ /* 0x000f28000c1e1900 */
[----:B------:R-:W4:Y:S01]  /*0550*/  @P3 LDG.E R21, desc[UR4][R10.64+0x40] ;  /* 0x000040040a153981 */ /* 0x000f22000c1e1900 */
[----:B------:R-:W-:Y:S02]  /*0560*/  @P2 LOP3.LUT R4, R4, R23, RZ, 0x3c, !PT ;  /* 0x0000001704042212 */ /* 0x000fe400078e3cff */
[----:B------:R-:W-:Y:S01]  /*0570*/  @P2 LOP3.LUT R2, R2, R25, RZ, 0x3c, !PT ;  /* 0x0000001902022212 */ /* 0x000fe200078e3cff */
[----:B------:R-:W4:Y:S04]  /*0580*/  @P3 LDG.E R23, desc[UR4][R10.64+0x48] ;  /* 0x000048040a173981 */ /* 0x000f28000c1e1900 */
[----:B------:R-:W4:Y:S01]  /*0590*/  @P4 LDG.E R25, desc[UR4][R10.64+0x54] ;  /* 0x000054040a194981 */ /* 0x000f22000c1e1900 */
[----:B--2---:R-:W-:-:S03]  /*05a0*/  @P1 LOP3.LUT R5, R5, R18, RZ, 0x3c, !PT ;  /* 0x0000001205051212 */ /* 0x004fc600078e3cff */
[----:B------:R-:W2:Y:S01]  /*05b0*/  @P3 LDG.E R18, desc[UR4][R10.64+0x44] ;  /* 0x000044040a123981 */ /* 0x000ea2000c1e1900 */
[----:B---3--:R-:W-:-:S03]  /*05c0*/  @P2 LOP3.LUT R5, R5, R20, RZ, 0x3c, !PT ;  /* 0x0000001405052212 */ /* 0x008fc600078e3cff */
[----:B------:R-:W3:Y:S01]  /*05d0*/  @P4 LDG.E R20, desc[UR4][R10.64+0x58] ;  /* 0x000058040a144981 */ /* 0x000ee2000c1e1900 */
[----:B----4-:R-:W-:-:S03]  /*05e0*/  @P3 LOP3.LUT R3, R3, R22, RZ, 0x3c, !PT ;  /* 0x0000001603033212 */ /* 0x010fc600078e3cff */
[----:B------:R-:W4:Y:S01]  /*05f0*/  @P4 LDG.E R22, desc[UR4][R10.64+0x60] ;  /* 0x000060040a164981 */ /* 0x000f22000c1e1900 */
[----:B------:R-:W-:Y:S02]  /*0600*/  LOP3.LUT P0, RZ, R24, 0x80, RZ, 0xc0, !PT ;  /* 0x0000008018ff7812 */ /* 0x000fe4000780c0ff */
[----:B------:R-:W-:Y:S02]  /*0610*/  @P5 LOP3.LUT R15, R15, R26, RZ, 0x3c, !PT ;  /* 0x0000001a0f0f5212 */ /* 0x000fe400078e3cff */
[----:B------:R-:W4:Y:S01]  /*0620*/  @P6 LDG.E R26, desc[UR4][R10.64+0x78] ;  /* 0x000078040a1a6981 */ /* 0x000f22000c1e1900 */
[----:B------:R-:W-:-:S03]  /*0630*/  @P3 LOP3.LUT R4, R4, R21, RZ, 0x3c, !PT ;  /* 0x0000001504043212 */ /* 0x000fc600078e3cff */
[----:B------:R-:W4:Y:S01]  /*0640*/  @P4 LDG.E R21, desc[UR4][R10.64+0x5c] ;  /* 0x00005c040a154981 */ /* 0x000f22000c1e1900 */
[----:B------:R-:W-:-:S03]  /*0650*/  @P3 LOP3.LUT R2, R2, R23, RZ, 0x3c, !PT ;  /* 0x0000001702023212 */ /* 0x000fc600078e3cff */
[----:B------:R-:W4:Y:S01]  /*0660*/  @P5 LDG.E R23, desc[UR4][R10.64+0x68] ;  /* 0x000068040a175981 */ /* 0x000f22000c1e1900 */
[----:B------:R-:W-:-:S03]  /*0670*/  @P4 LOP3.LUT R4, R4, R25, RZ, 0x3c, !PT ;  /* 0x0000001904044212 */ /* 0x000fc600078e3cff */
[----:B------:R-:W4:Y:S01]  /*0680*/  @P5 LDG.E R25, desc[UR4][R10.64+0x70] ;  /* 0x000070040a195981 */ /* 0x000f22000c1e1900 */
[----:B--2---:R-:W-:-:S03]  /*0690*/  @P3 LOP3.LUT R5, R5, R18, RZ, 0x3c, !PT ;  /* 0x0000001205053212 */ /* 0x004fc600078e3cff */
[----:B------:R-:W2:Y:S01]  /*06a0*/  @P5 LDG.E R18, desc[UR4][R10.64+0x6c] ;  /* 0x00006c040a125981 */ /* 0x000ea2000c1e1900 */
[----:B---3--:R-:W-:-:S03]  /*06b0*/  @P4 LOP3.LUT R5, R5, R20, RZ, 0x3c, !PT ;  /* 0x0000001405054212 */ /* 0x008fc600078e3cff */
[----:B------:R-:W3:Y:S01]  /*06c0*/  @P5 LDG.E R20, desc[UR4][R10.64+0x74] ;  /* 0x000074040a145981 */ /* 0x000ee2000c1e1900 */
[----:B----4-:R-:W-:-:S03]  /*06d0*/  @P4 LOP3.LUT R3, R3, R22, RZ, 0x3c, !PT ;  /* 0x0000001603034212 */ /* 0x010fc600078e3cff */
[----:B------:R-:W4:Y:S01]  /*06e0*/  @P0 LDG.E R22, desc[UR4][R10.64+0x8c] ;  /* 0x00008c040a160981 */ /* 0x000f22000c1e1900 */
[----:B------:R-:W-:-:S03]  /*06f0*/  @P6 LOP3.LUT R15, R15, R26, RZ, 0x3c, !PT ;  /* 0x0000001a0f0f6212 */ /* 0x000fc600078e3cff */
        /* <DEDUP_REMOVED lines=13> */
[----:B------:R-:W-:Y:S02]  /*07d0*/  @P6 LOP3.LUT R4, R4, R27, RZ, 0x3c, !PT ;  /* 0x0000001b04046212 */ /* 0x000fe400078e3cff */
[----:B------:R-:W-:Y:S02]  /*07e0*/  @P6 LOP3.LUT R2, R2, R21, RZ, 0x3c, !PT ;  /* 0x0000001502026212 */ /* 0x000fe400078e3cff */
[----:B------:R-:W-:Y:S02]  /*07f0*/  @P0 LOP3.LUT R4, R4, R23, RZ, 0x3c, !PT ;  /* 0x0000001704040212 */ /* 0x000fe400078e3cff */
[----:B------:R-:W-:Y:S02]  /*0800*/  @P0 LOP3.LUT R2, R2, R25, RZ, 0x3c, !PT ;  /* 0x0000001902020212 */ /* 0x000fe400078e3cff */
[----:B--2---:R-:W-:Y:S02]  /*0810*/  @P6 LOP3.LUT R5, R5, R18, RZ, 0x3c, !PT ;  /* 0x0000001205056212 */ /* 0x004fe400078e3cff */
[----:B---3--:R-:W-:-:S02]  /*0820*/  @P6 LOP3.LUT R3, R3, R20, RZ, 0x3c, !PT ;  /* 0x0000001403036212 */ /* 0x008fc400078e3cff */
[----:B----4-:R-:W-:Y:S02]  /*0830*/  @P0 LOP3.LUT R5, R5, R22, RZ, 0x3c, !PT ;  /* 0x0000001605050212 */ /* 0x010fe400078e3cff */
[----:B------:R-:W-:Y:S02]  /*0840*/  @P0 LOP3.LUT R3, R3, R26, RZ, 0x3c, !PT ;  /* 0x0000001a03030212 */ /* 0x000fe400078e3cff */
[----:B------:R-:W-:-:S13]  /*0850*/  R2P PR, R24.B1, 0x7f ;  /* 0x0000007f18007804 */ /* 0x000fda0000001000 */
[----:B------:R-:W2:Y:S04]  /*0860*/  @P0 LDG.E R18, desc[UR4][R10.64+0xa0] ;  /* 0x0000a0040a120981 */ /* 0x000ea8000c1e1900 */
[----:B------:R-:W3:Y:S04]  /*0870*/  @P1 LDG.E R22, desc[UR4][R10.64+0xb4] ;  /* 0x0000b4040a161981 */ /* 0x000ee8000c1e1900 */
[----:B------:R-:W4:Y:S04]  /*0880*/  @P2 LDG.E R26, desc[UR4][R10.64+0xc8] ;  /* 0x0000c8040a1a2981 */ /* 0x000f28000c1e1900 */
[----:B------:R-:W4:Y:S04]  /*0890*/  @P3 LDG.E R28, desc[UR4][R10.64+0xdc] ;  /* 0x0000dc040a1c3981 */ /* 0x000f28000c1e1900 */
[----:B------:R-:W4:Y:S04]  /*08a0*/  @P0 LDG.E R23, desc[UR4][R10.64+0xa4] ;  /* 0x0000a4040a170981 */ /* 0x000f28000c1e1900 */
[----:B------:R-:W4:Y:S04]  /*08b0*/  @P0 LDG.E R20, desc[UR4][R10.64+0xa8] ;  /* 0x0000a8040a140981 */ /* 0x000f28000c1e1900 */
[----:B------:R-:W4:Y:S04]  /*08c0*/  @P4 LDG.E R25, desc[UR4][R10.64+0xf0] ;  /* 0x0000f0040a194981 */ /* 0x000f28000c1e1900 */
        /* <DEDUP_REMOVED lines=21> */
[----:B------:R-:W-:Y:S02]  /*0a20*/  LOP3.LUT P0, RZ, R24, 0x8000, RZ, 0xc0, !PT ;  /* 0x0000800018ff7812 */ /* 0x000fe4000780c0ff */
[----:B----4-:R-:W-:Y:S01]  /*0a30*/  @P5 LOP3.LUT R15, R15, R26, RZ, 0x3c, !PT ;  /* 0x0000001a0f0f5212 */ /* 0x010fe200078e3cff */
[----:B------:R-:W4:Y:S04]  /*0a40*/  @P3 LDG.E R24, desc[UR4][R10.64+0xe4] ;  /* 0x0000e4040a183981 */ /* 0x000f28000c1e1900 */
[----:B------:R-:W2:Y:S01]  /*0a50*/  @P6 LDG.E R26, desc[UR4][R10.64+0x118] ;  /* 0x000118040a1a6981 */ /* 0x000ea2000c1e1900 */
        /* <DEDUP_REMOVED lines=8> */
[----:B---3--:R-:W-:-:S03]  /*0ae0*/  @P2 LOP3.LUT R3, R3, R22, RZ, 0x3c, !PT ;  /* 0x0000001603032212 */ /* 0x008fc600078e3cff */
[----:B------:R-:W3:Y:S01]  /*0af0*/  @P4 LDG.E R22, desc[UR4][R10.64+0x100] ;  /* 0x000100040a164981 */ /* 0x000ee2000c1e1900 */
[----:B--2---:R-:W-:-:S03]  /*0b00*/  @P6 LOP3.LUT R15, R15, R26, RZ, 0x3c, !PT ;  /* 0x0000001a0f0f6212 */ /* 0x004fc600078e3cff */
[----:B------:R-:W2:Y:S01]  /*0b10*/  @P0 LDG.E R26, desc[UR4][R10.64+0x12c] ;  /* 0x00012c040a1a0981 */ /* 0x000ea2000c1e1900 */
[----:B----4-:R-:W-:-:S03]  /*0b20*/  @P2 LOP3.LUT R2, R2, R23, RZ, 0x3c, !PT ;  /* 0x0000001702022212 */ /* 0x010fc600078e3cff */
[----:B------:R-:W4:Y:S01]  /*0b30*/  @P4 LDG.E R23, desc[UR4][R10.64+0xfc] ;  /* 0x0000fc040a174981 */ /* 0x000f22000c1e1900 */
[----:B------:R-:W-:-:S03]  /*0b40*/  @P2 LOP3.LUT R5, R5, R20, RZ, 0x3c, !PT ;  /* 0x0000001405052212 */ /* 0x000fc600078e3cff */
[----:B------:R-:W4:Y:S01]  /*0b50*/  @P4 LDG.E R20, desc[UR4][R10.64+0xf8] ;  /* 0x0000f8040a144981 */ /* 0x000f22000c1e1900 */
[----:B------:R-:W-:Y:S02]  /*0b60*/  @P3 LOP3.LUT R2, R2, R27, RZ, 0x3c, !PT ;  /* 0x0000001b02023212 */ /* 0x000fe400078e3cff */
[----:B------:R-:W-:Y:S01]  /*0b70*/  @P3 LOP3.LUT R4, R4, R25, RZ, 0x3c, !PT ;  /* 0x0000001904043212 */ /* 0x000fe200078e3cff */
[----:B------:R-:W4:Y:S01]  /*0b80*/  @P5 LDG.E R27, desc[UR4][R10.64+0x110] ;  /* 0x000110040a1b5981 */ /* 0x000f22000c1e1900 */
[----:B------:R-:W-:-:S03]  /*0b90*/  @P3 LOP3.LUT R5, R5, R24, RZ, 0x3c, !PT ;  /* 0x0000001805053212 */ /* 0x000fc600078e3cff */
[----:B------:R-:W4:Y:S04]  /*0ba0*/  @P5 LDG.E R25, desc[UR4][R10.64+0x108] ;  /* 0x000108040a195981 */ /* 0x000f28000c1e1900 */
        /* <DEDUP_REMOVED lines=19> */
[----:B------:R-:W-:-:S05]  /*0ce0*/  VIADD R19, R19, 0x10 ;  /* 0x0000001013137836 */ /* 0x000fca0000000000 */
[----:B------:R-:W-:Y:S02]  /*0cf0*/  ISETP.NE.AND P1, PT, R19, 0x20, PT ;  /* 0x000000201300780c */ /* 0x000fe40003f25270 */
[----:B------:R-:W-:Y:S02]  /*0d00*/  @P5 LOP3.LUT R3, R3, R18, RZ, 0x3c, !PT ;  /* 0x0000001203035212 */ /* 0x000fe400078e3cff */
[----:B------:R-:W-:Y:S02]  /*0d10*/  @P6 LOP3.LUT R4, R4, R21, RZ, 0x3c, !PT ;  /* 0x0000001504046212 */ /* 0x000fe400078e3cff */
[----:B---3--:R-:W-:-:S04]  /*0d20*/  @P6 LOP3.LUT R3, R3, R22, RZ, 0x3c, !PT ;  /* 0x0000001603036212 */ /* 0x008fc800078e3cff */
[----:B--2---:R-:W-:Y:S02]  /*0d30*/  @P0 LOP3.LUT R3, R3, R26, RZ, 0x3c, !PT ;  /* 0x0000001a03030212 */ /* 0x004fe400078e3cff */
[----:B----4-:R-:W-:Y:S02]  /*0d40*/  @P6 LOP3.LUT R2, R2, R23, RZ, 0x3c, !PT ;  /* 0x0000001702026212 */ /* 0x010fe400078e3cff */
[----:B------:R-:W-:Y:S02]  /*0d50*/  @P6 LOP3.LUT R5, R5, R20, RZ, 0x3c, !PT ;  /* 0x0000001405056212 */ /* 0x000fe400078e3cff */
[----:B------:R-:W-:Y:S02]  /*0d60*/  @P0 LOP3.LUT R2, R2, R27, RZ, 0x3c, !PT ;  /* 0x0000001b02020212 */ /* 0x000fe400078e3cff */
[----:B------:R-:W-:Y:S02]  /*0d70*/  @P0 LOP3.LUT R4, R4, R25, RZ, 0x3c, !PT ;  /* 0x0000001904040212 */ /* 0x000fe400078e3cff */
[----:B------:R-:W-:Y:S01]  /*0d80*/  @P0 LOP3.LUT R5, R5, R24, RZ, 0x3c, !PT ;  /* 0x0000001805050212 */ /* 0x000fe200078e3cff */
[----:B------:R-:W-:Y:S06]  /*0d90*/  @P1 BRA `(.L_x_25) ;  /* 0xfffffff400481947 */ /* 0x000fec000383ffff */
[----:B------:R-:W-:-:S05]  /*0da0*/  VIADD R17, R17, 0x1 ;  /* 0x0000000111117836 */ /* 0x000fca0000000000 */
[----:B------:R-:W-:-:S13]  /*0db0*/  ISETP.NE.AND P0, PT, R17, 0x5, PT ;  /* 0x000000051100780c */ /* 0x000fda0003f05270 */
[----:B------:R-:W-:Y:S05]  /*0dc0*/  @P0 BRA `(.L_x_26) ;  /* 0xfffffff400300947 */ /* 0x000fea000383ffff */
[----:B------:R1:W-:Y:S01]  /*0dd0*/  STG.E.64 desc[UR4][R6.64+0x8], R4 ;  /* 0x0000080406007986 */ /* 0x0003e2000c101b04 */
[----:B------:R-:W-:Y:S01]  /*0de0*/  VIADD R14, R14, 0x1 ;  /* 0x000000010e0e7836 */ /* 0x000fe20000000000 */
[----:B------:R-:W-:Y:S02]  /*0df0*/  LOP3.LUT R11, R13, 0x3, RZ, 0xc0, !PT ;  /* 0x000000030d0b7812 */ /* 0x000fe400078ec0ff */
[----:B------:R1:W-:Y:S02]  /*0e00*/  STG.E.64 desc[UR4][R6.64+0x10], R2 ;  /* 0x0000100206007986 */ /* 0x0003e4000c101b04 */
[----:B------:R-:W-:Y:S02]  /*0e10*/  ISETP.GE.U32.AND P0, PT, R14, R11, PT ;  /* 0x0000000b0e00720c */ /* 0x000fe40003f06070 */
[----:B------:R1:W-:Y:S11]  /*0e20*/  STG.E desc[UR4][R6.64+0x4], R15 ;  /* 0x0000040f06007986 */ /* 0x0003f6000c101904 */
[----:B------:R-:W-:Y:S05]  /*0e30*/  @!P0 BRA `(.L_x_27) ;  /* 0xfffffff400048947 */ /* 0x000fea000383ffff */
.L_x_24:
[----:B------:R-:W-:Y:S05]  /*0e40*/  BSYNC.RECONVERGENT B1 ;  /* 0x0000000000017941 */ /* 0x000fea0003800200 */
.L_x_23:
[C---:B------:R-:W-:Y:S01]  /*0e50*/  ISETP.GT.U32.AND P0, PT, R13.reuse, 0x3, PT ;  /* 0x000000030d00780c */ /* 0x040fe20003f04070 */
[----:B------:R-:W-:Y:S01]  /*0e60*/  VIADD R12, R12, 0x1 ;  /* 0x000000010c0c7836 */ /* 0x000fe20000000000 */
[--C-:B------:R-:W-:Y:S02]  /*0e70*/  SHF.R.U64 R13, R13, 0x2, R0.reuse ;  /* 0x000000020d0d7819 */ /* 0x100fe40000001200 */
[----:B------:R-:W-:Y:S02]  /*0e80*/  ISETP.GT.U32.AND.EX P0, PT, R0, RZ, PT, P0 ;  /* 0x000000ff0000720c */ /* 0x000fe40003f04100 */
[----:B------:R-:W-:-:S11]  /*0e90*/  SHF.R.U32.HI R0, RZ, 0x2, R0 ;  /* 0x00000002ff007819 */ /* 0x000fd60000011600 */
[----:B------:R-:W-:Y:S05]  /*0ea0*/  @P0 BRA `(.L_x_28) ;  /* 0xfffffff000c80947 */ /* 0x000fea000383ffff */
.L_x_22:
[----:B------:R-:W-:Y:S05]  /*0eb0*/  BSYNC.RECONVERGENT B0 ;  /* 0x0000000000007941 */ /* 0x000fea0003800200 */
.L_x_21:
[----:B------:R-:W-:Y:S04]  /*0ec0*/  STG.E.64 desc[UR4][R6.64+0x18], RZ ;  /* 0x000018ff06007986 */ /* 0x000fe8000c101b04 */
[----:B------:R-:W-:Y:S04]  /*0ed0*/  STG.E desc[UR4][R6.64+0x20], RZ ;  /* 0x000020ff06007986 */ /* 0x000fe8000c101904 */
[----:B------:R-:W-:Y:S01]  /*0ee0*/  STG.E.64 desc[UR4][R6.64+0x28], RZ ;  /* 0x000028ff06007986 */ /* 0x000fe2000c101b04 */
[----:B------:R-:W-:Y:S05]  /*0ef0*/  EXIT ;  /* 0x000000000000794d */ /* 0x000fea0003800000 */
.L_x_29:
        /* <DEDUP_REMOVED lines=16> */
.L_x_32:


//--------------------- .nv.global.init           --------------------------
	.section	.nv.global.init,"aw",@progbits
	.align	4
.nv.global.init:
	.type		mrg32k3aM1SubSeq,@object
	.size		mrg32k3aM1SubSeq,(mrg32k3aM2SubSeq - mrg32k3aM1SubSeq)
mrg32k3aM1SubSeq:
        /*0000*/ 	.byte	0x0b, 0xcc, 0xee, 0x04, 0x73, 0x29, 0x8b, 0x6f, 0xf6, 0x53, 0x03, 0xf6, 0x23, 0xf6, 0xea, 0xda
        /* <DEDUP_REMOVED lines=125> */
	.type		mrg32k3aM2SubSeq,@object
	.size		mrg32k3aM2SubSeq,(mrg32k3aM1 - mrg32k3aM2SubSeq)
mrg32k3aM2SubSeq:
        /* <DEDUP_REMOVED lines=126> */
	.type		mrg32k3aM1,@object
	.size		mrg32k3aM1,(mrg32k3aM1Seq - mrg32k3aM1)
mrg32k3aM1:
        /* <DEDUP_REMOVED lines=144> */
	.type		mrg32k3aM1Seq,@object
	.size		mrg32k3aM1Seq,(mrg32k3aM2 - mrg32k3aM1Seq)
mrg32k3aM1Seq:
        /* <DEDUP_REMOVED lines=144> */
	.type		mrg32k3aM2,@object
	.size		mrg32k3aM2,(mrg32k3aM2Seq - mrg32k3aM2)
mrg32k3aM2:
        /* <DEDUP_REMOVED lines=144> */
	.type		mrg32k3aM2Seq,@object
	.size		mrg32k3aM2Seq,(precalc_xorwow_matrix - mrg32k3aM2Seq)
mrg32k3aM2Seq:
        /* <DEDUP_REMOVED lines=144> */
	.type		precalc_xorwow_matrix,@object
	.size		precalc_xorwow_matrix,(precalc_xorwow_offset_matrix - precalc_xorwow_matrix)
precalc_xorwow_matrix:
        /* <DEDUP_REMOVED lines=6400> */
	.type		precalc_xorwow_offset_matrix,@object
	.size		precalc_xorwow_offset_matrix,(.L_1 - precalc_xorwow_offset_matrix)
precalc_xorwow_offset_matrix:
        /* <DEDUP_REMOVED lines=6400> */
.L_1:


//--------------------- .nv.shared.reserved.0     --------------------------
	.section	.nv.shared.reserved.0,"aw",@nobits
	.weak		__nv_reservedSMEM_offset_0_alias
	.size		__nv_reservedSMEM_offset_0_alias, 0, 64
	.other		__nv_reservedSMEM_offset_0_alias,@"STO_CUDA_RESERVED_SHARED STV_DEFAULT"
__nv_reservedSMEM_offset_0_alias:
	.zero		0
	.zero		64


//--------------------- .nv.constant0._Z6KernelP7SimPlan --------------------------
	.section	.nv.constant0._Z6KernelP7SimPlan,"a",@progbits
	.sectionflags	@""
	.align	4
.nv.constant0._Z6KernelP7SimPlan:
	.zero		904


//--------------------- .nv.constant0._Z14initializePRNGP7SimPlan --------------------------
	.section	.nv.constant0._Z14initializePRNGP7SimPlan,"a",@progbits
	.sectionflags	@""
	.align	4
.nv.constant0._Z14initializePRNGP7SimPlan:
	.zero		904


//--------------------- SYMBOLS --------------------------

	.type		.nv.reservedSmem.offset0,@object
	.size		.nv.reservedSmem.offset0,0x4
